	.target	sm_100a

	.elftype	@"ET_EXEC"


//--------------------- .note.nv.tkinfo           --------------------------
	.section	.note.nv.tkinfo,"",@"SHT_NOTE"
	.sectionflags	@"SHF_NOTE_NV_TKINFO"
	.tkinfo
        /*0018*/ 	.word	0x00000002
        /*0030*/ 	.string	""
        /*0030*/ 	.string	"ptxas"
        /*0030*/ 	.string	"Cuda compilation tools, release 13.0, V13.0.88"
        /*0030*/ 	.string	"Build cuda_13.0.r13.0/compiler.36424714_0"
        /*0030*/ 	.string	"-arch sm_100a -m 64 "



//--------------------- .note.nv.cuinfo           --------------------------
	.section	.note.nv.cuinfo,"",@"SHT_NOTE"
	.sectionflags	@"SHF_NOTE_NV_CUINFO"
        /*0018*/ 	.short	0x0002
        /*001a*/ 	.short	0x0064
        /*001c*/ 	.short	0x0082
	.zero		2


//--------------------- .nv.info                  --------------------------
	.section	.nv.info,"",@"SHT_CUDA_INFO"
	.align	4


	//----- nvinfo : EIATTR_REGCOUNT
	.align		4
        /*0000*/ 	.byte	0x04, 0x2f
        /*0002*/ 	.short	(.L_12 - .L_11)
	.align		4
.L_11:
        /*0004*/ 	.word	index@(_ZN7cutlass13device_kernelIN5flash19enable_sm80_to_sm89INS1_16FlashAttnFwdSm80INS1_25CollectiveMainloopFwdSm80ILi8ELi2ELb0EN4cute5tupleIJNS5_1CILi128EEENS7_ILi64EEENS7_ILi192EEEEEELi192ENS_10bfloat16_tEfNS_4arch4Sm80ELb1ELb0ELb1ELb1ELb1ELb1ELb1ELb0EEENS1_21CollectiveEpilogueFwdINS6_IJS8_SA_S9_EEENS6_IJNS7_ILi1EEESI_SI_EEESC_SE_Li256ELb1ELb1ELb0ELb0EEENS1_19SingleTileSchedulerILb1ELb0ELb1ELi128EEEEEEEEEvNT_6ParamsE)
        /*0008*/ 	.word	0x00000004


	//----- nvinfo : EIATTR_FRAME_SIZE
	.align		4
.L_12:
        /*000c*/ 	.byte	0x04, 0x11
        /*000e*/ 	.short	(.L_14 - .L_13)
	.align		4
.L_13:
        /*0010*/ 	.word	index@(_ZN7cutlass13device_kernelIN5flash19enable_sm80_to_sm89INS1_16FlashAttnFwdSm80INS1_25CollectiveMainloopFwdSm80ILi8ELi2ELb0EN4cute5tupleIJNS5_1CILi128EEENS7_ILi64EEENS7_ILi192EEEEEELi192ENS_10bfloat16_tEfNS_4arch4Sm80ELb1ELb0ELb1ELb1ELb1ELb1ELb1ELb0EEENS1_21CollectiveEpilogueFwdINS6_IJS8_SA_S9_EEENS6_IJNS7_ILi1EEESI_SI_EEESC_SE_Li256ELb1ELb1ELb0ELb0EEENS1_19SingleTileSchedulerILb1ELb0ELb1ELi128EEEEEEEEEvNT_6ParamsE)
        /*0014*/ 	.word	0x00000000


	//----- nvinfo : EIATTR_REGCOUNT
	.align		4
.L_14:
        /*0018*/ 	.byte	0x04, 0x2f
        /*001a*/ 	.short	(.L_16 - .L_15)
	.align		4
.L_15:
        /*001c*/ 	.word	index@(_ZN7cutlass13device_kernelIN5flash19enable_sm80_to_sm89INS1_16FlashAttnFwdSm80INS1_25CollectiveMainloopFwdSm80ILi8ELi2ELb0EN4cute5tupleIJNS5_1CILi128EEENS7_ILi64EEENS7_ILi192EEEEEELi192ENS_10bfloat16_tEfNS_4arch4Sm80ELb1ELb0ELb1ELb1ELb1ELb0ELb1ELb0EEENS1_21CollectiveEpilogueFwdINS6_IJS8_SA_S9_EEENS6_IJNS7_ILi1EEESI_SI_EEESC_SE_Li256ELb1ELb1ELb0ELb0EEENS1_19SingleTileSchedulerILb1ELb0ELb1ELi128EEEEEEEEEvNT_6ParamsE)
        /*0020*/ 	.word	0x00000004


	//----- nvinfo : EIATTR_FRAME_SIZE
	.align		4
.L_16:
        /*0024*/ 	.byte	0x04, 0x11
        /*0026*/ 	.short	(.L_18 - .L_17)
	.align		4
.L_17:
        /*0028*/ 	.word	index@(_ZN7cutlass13device_kernelIN5flash19enable_sm80_to_sm89INS1_16FlashAttnFwdSm80INS1_25CollectiveMainloopFwdSm80ILi8ELi2ELb0EN4cute5tupleIJNS5_1CILi128EEENS7_ILi64EEENS7_ILi192EEEEEELi192ENS_10bfloat16_tEfNS_4arch4Sm80ELb1ELb0ELb1ELb1ELb1ELb0ELb1ELb0EEENS1_21CollectiveEpilogueFwdINS6_IJS8_SA_S9_EEENS6_IJNS7_ILi1EEESI_SI_EEESC_SE_Li256ELb1ELb1ELb0ELb0EEENS1_19SingleTileSchedulerILb1ELb0ELb1ELi128EEEEEEEEEvNT_6ParamsE)
        /*002c*/ 	.word	0x00000000


	//----- nvinfo : EIATTR_REGCOUNT
	.align		4
.L_18:
        /*0030*/ 	.byte	0x04, 0x2f
        /*0032*/ 	.short	(.L_20 - .L_19)
	.align		4
.L_19:
        /*0034*/ 	.word	index@(_ZN7cutlass13device_kernelIN5flash19enable_sm80_to_sm89INS1_16FlashAttnFwdSm80INS1_25CollectiveMainloopFwdSm80ILi8ELi2ELb0EN4cute5tupleIJNS5_1CILi128EEENS7_ILi64EEENS7_ILi192EEEEEELi192ENS_10bfloat16_tEfNS_4arch4Sm80ELb1ELb0ELb1ELb0ELb1ELb0ELb1ELb0EEENS1_21CollectiveEpilogueFwdINS6_IJS8_SA_S9_EEENS6_IJNS7_ILi1EEESI_SI_EEESC_SE_Li256ELb0ELb1ELb0ELb0EEENS1_30DynamicPersistentTileSchedulerILi256ELi256ELb0ELb1ELb0EEEEEEEEEvNT_6ParamsE)
        /*0038*/ 	.word	0x00000004


	//----- nvinfo : EIATTR_FRAME_SIZE
	.align		4
.L_20:
        /*003c*/ 	.byte	0x04, 0x11
        /*003e*/ 	.short	(.L_22 - .L_21)
	.align		4
.L_21:
        /*0040*/ 	.word	index@(_ZN7cutlass13device_kernelIN5flash19enable_sm80_to_sm89INS1_16FlashAttnFwdSm80INS1_25CollectiveMainloopFwdSm80ILi8ELi2ELb0EN4cute5tupleIJNS5_1CILi128EEENS7_ILi64EEENS7_ILi192EEEEEELi192ENS_10bfloat16_tEfNS_4arch4Sm80ELb1ELb0ELb1ELb0ELb1ELb0ELb1ELb0EEENS1_21CollectiveEpilogueFwdINS6_IJS8_SA_S9_EEENS6_IJNS7_ILi1EEESI_SI_EEESC_SE_Li256ELb0ELb1ELb0ELb0EEENS1_30DynamicPersistentTileSchedulerILi256ELi256ELb0ELb1ELb0EEEEEEEEEvNT_6ParamsE)
        /*0044*/ 	.word	0x00000000


	//----- nvinfo : EIATTR_REGCOUNT
	.align		4
.L_22:
        /*0048*/ 	.byte	0x04, 0x2f
        /*004a*/ 	.short	(.L_24 - .L_23)
	.align		4
.L_23:
        /*004c*/ 	.word	index@(_ZN7cutlass13device_kernelIN5flash19enable_sm80_to_sm89INS1_16FlashAttnFwdSm80INS1_25CollectiveMainloopFwdSm80ILi8ELi2ELb0EN4cute5tupleIJNS5_1CILi128EEENS7_ILi64EEENS7_ILi192EEEEEELi192ENS_10bfloat16_tEfNS_4arch4Sm80ELb0ELb1ELb1ELb1ELb1ELb1ELb1ELb0EEENS1_21CollectiveEpilogueFwdINS6_IJS8_SA_S9_EEENS6_IJNS7_ILi1EEESI_SI_EEESC_SE_Li256ELb1ELb1ELb0ELb0EEENS1_19SingleTileSchedulerILb1ELb0ELb1ELi128EEEEEEEEEvNT_6ParamsE)
        /*0050*/ 	.word	0x00000004


	//----- nvinfo : EIATTR_FRAME_SIZE
	.align		4
.L_24:
        /*0054*/ 	.byte	0x04, 0x11
        /*0056*/ 	.short	(.L_26 - .L_25)
	.align		4
.L_25:
        /*0058*/ 	.word	index@(_ZN7cutlass13device_kernelIN5flash19enable_sm80_to_sm89INS1_16FlashAttnFwdSm80INS1_25CollectiveMainloopFwdSm80ILi8ELi2ELb0EN4cute5tupleIJNS5_1CILi128EEENS7_ILi64EEENS7_ILi192EEEEEELi192ENS_10bfloat16_tEfNS_4arch4Sm80ELb0ELb1ELb1ELb1ELb1ELb1ELb1ELb0EEENS1_21CollectiveEpilogueFwdINS6_IJS8_SA_S9_EEENS6_IJNS7_ILi1EEESI_SI_EEESC_SE_Li256ELb1ELb1ELb0ELb0EEENS1_19SingleTileSchedulerILb1ELb0ELb1ELi128EEEEEEEEEvNT_6ParamsE)
        /*005c*/ 	.word	0x00000000


	//----- nvinfo : EIATTR_REGCOUNT
	.align		4
.L_26:
        /*0060*/ 	.byte	0x04, 0x2f
        /*0062*/ 	.short	(.L_28 - .L_27)
	.align		4
.L_27:
        /*0064*/ 	.word	index@(_ZN7cutlass13device_kernelIN5flash19enable_sm80_to_sm89INS1_16FlashAttnFwdSm80INS1_25CollectiveMainloopFwdSm80ILi8ELi2ELb0EN4cute5tupleIJNS5_1CILi128EEENS7_ILi64EEENS7_ILi192EEEEEELi192ENS_10bfloat16_tEfNS_4arch4Sm80ELb0ELb1ELb1ELb1ELb1ELb0ELb1ELb0EEENS1_21CollectiveEpilogueFwdINS6_IJS8_SA_S9_EEENS6_IJNS7_ILi1EEESI_SI_EEESC_SE_Li256ELb1ELb1ELb0ELb0EEENS1_19SingleTileSchedulerILb1ELb0ELb1ELi128EEEEEEEEEvNT_6ParamsE)
        /*0068*/ 	.word	0x00000004


	//----- nvinfo : EIATTR_FRAME_SIZE
	.align		4
.L_28:
        /*006c*/ 	.byte	0x04, 0x11
        /*006e*/ 	.short	(.L_30 - .L_29)
	.align		4
.L_29:
        /*0070*/ 	.word	index@(_ZN7cutlass13device_kernelIN5flash19enable_sm80_to_sm89INS1_16FlashAttnFwdSm80INS1_25CollectiveMainloopFwdSm80ILi8ELi2ELb0EN4cute5tupleIJNS5_1CILi128EEENS7_ILi64EEENS7_ILi192EEEEEELi192ENS_10bfloat16_tEfNS_4arch4Sm80ELb0ELb1ELb1ELb1ELb1ELb0ELb1ELb0EEENS1_21CollectiveEpilogueFwdINS6_IJS8_SA_S9_EEENS6_IJNS7_ILi1EEESI_SI_EEESC_SE_Li256ELb1ELb1ELb0ELb0EEENS1_19SingleTileSchedulerILb1ELb0ELb1ELi128EEEEEEEEEvNT_6ParamsE)
        /*0074*/ 	.word	0x00000000


	//----- nvinfo : EIATTR_REGCOUNT
	.align		4
.L_30:
        /*0078*/ 	.byte	0x04, 0x2f
        /*007a*/ 	.short	(.L_32 - .L_31)
	.align		4
.L_31:
        /*007c*/ 	.word	index@(_ZN7cutlass13device_kernelIN5flash19enable_sm80_to_sm89INS1_16FlashAttnFwdSm80INS1_25CollectiveMainloopFwdSm80ILi8ELi2ELb0EN4cute5tupleIJNS5_1CILi128EEENS7_ILi64EEENS7_ILi192EEEEEELi192ENS_10bfloat16_tEfNS_4arch4Sm80ELb0ELb1ELb1ELb0ELb1ELb0ELb1ELb0EEENS1_21CollectiveEpilogueFwdINS6_IJS8_SA_S9_EEENS6_IJNS7_ILi1EEESI_SI_EEESC_SE_Li256ELb0ELb1ELb0ELb0EEENS1_19SingleTileSchedulerILb0ELb0ELb1ELi128EEEEEEEEEvNT_6ParamsE)
        /*0080*/ 	.word	0x00000004


	//----- nvinfo : EIATTR_FRAME_SIZE
	.align		4
.L_32:
        /*0084*/ 	.byte	0x04, 0x11
        /*0086*/ 	.short	(.L_34 - .L_33)
	.align		4
.L_33:
        /*0088*/ 	.word	index@(_ZN7cutlass13device_kernelIN5flash19enable_sm80_to_sm89INS1_16FlashAttnFwdSm80INS1_25CollectiveMainloopFwdSm80ILi8ELi2ELb0EN4cute5tupleIJNS5_1CILi128EEENS7_ILi64EEENS7_ILi192EEEEEELi192ENS_10bfloat16_tEfNS_4arch4Sm80ELb0ELb1ELb1ELb0ELb1ELb0ELb1ELb0EEENS1_21CollectiveEpilogueFwdINS6_IJS8_SA_S9_EEENS6_IJNS7_ILi1EEESI_SI_EEESC_SE_Li256ELb0ELb1ELb0ELb0EEENS1_19SingleTileSchedulerILb0ELb0ELb1ELi128EEEEEEEEEvNT_6ParamsE)
        /*008c*/ 	.word	0x00000000


	//----- nvinfo : EIATTR_REGCOUNT
	.align		4
.L_34:
        /*0090*/ 	.byte	0x04, 0x2f
        /*0092*/ 	.short	(.L_36 - .L_35)
	.align		4
.L_35:
        /*0094*/ 	.word	index@(_ZN7cutlass13device_kernelIN5flash19enable_sm80_to_sm89INS1_16FlashAttnFwdSm80INS1_25CollectiveMainloopFwdSm80ILi8ELi2ELb0EN4cute5tupleIJNS5_1CILi128EEENS7_ILi64EEENS7_ILi192EEEEEELi192ENS_10bfloat16_tEfNS_4arch4Sm80ELb0ELb0ELb1ELb1ELb1ELb1ELb1ELb0EEENS1_21CollectiveEpilogueFwdINS6_IJS8_SA_S9_EEENS6_IJNS7_ILi1EEESI_SI_EEESC_SE_Li256ELb1ELb1ELb0ELb0EEENS1_19SingleTileSchedulerILb1ELb0ELb1ELi128EEEEEEEEEvNT_6ParamsE)
        /*0098*/ 	.word	0x00000004


	//----- nvinfo : EIATTR_FRAME_SIZE
	.align		4
.L_36:
        /*009c*/ 	.byte	0x04, 0x11
        /*009e*/ 	.short	(.L_38 - .L_37)
	.align		4
.L_37:
        /*00a0*/ 	.word	index@(_ZN7cutlass13device_kernelIN5flash19enable_sm80_to_sm89INS1_16FlashAttnFwdSm80INS1_25CollectiveMainloopFwdSm80ILi8ELi2ELb0EN4cute5tupleIJNS5_1CILi128EEENS7_ILi64EEENS7_ILi192EEEEEELi192ENS_10bfloat16_tEfNS_4arch4Sm80ELb0ELb0ELb1ELb1ELb1ELb1ELb1ELb0EEENS1_21CollectiveEpilogueFwdINS6_IJS8_SA_S9_EEENS6_IJNS7_ILi1EEESI_SI_EEESC_SE_Li256ELb1ELb1ELb0ELb0EEENS1_19SingleTileSchedulerILb1ELb0ELb1ELi128EEEEEEEEEvNT_6ParamsE)
        /*00a4*/ 	.word	0x00000000


	//----- nvinfo : EIATTR_REGCOUNT
	.align		4
.L_38:
        /*00a8*/ 	.byte	0x04, 0x2f
        /*00aa*/ 	.short	(.L_40 - .L_39)
	.align		4
.L_39:
        /*00ac*/ 	.word	index@(_ZN7cutlass13device_kernelIN5flash19enable_sm80_to_sm89INS1_16FlashAttnFwdSm80INS1_25CollectiveMainloopFwdSm80ILi8ELi2ELb0EN4cute5tupleIJNS5_1CILi128EEENS7_ILi64EEENS7_ILi192EEEEEELi192ENS_10bfloat16_tEfNS_4arch4Sm80ELb0ELb0ELb1ELb1ELb1ELb0ELb1ELb0EEENS1_21CollectiveEpilogueFwdINS6_IJS8_SA_S9_EEENS6_IJNS7_ILi1EEESI_SI_EEESC_SE_Li256ELb1ELb1ELb0ELb0EEENS1_19SingleTileSchedulerILb1ELb0ELb1ELi128EEEEEEEEEvNT_6ParamsE)
        /*00b0*/ 	.word	0x00000004


	//----- nvinfo : EIATTR_FRAME_SIZE
	.align		4
.L_40:
        /*00b4*/ 	.byte	0x04, 0x11
        /*00b6*/ 	.short	(.L_42 - .L_41)
	.align		4
.L_41:
        /*00b8*/ 	.word	index@(_ZN7cutlass13device_kernelIN5flash19enable_sm80_to_sm89INS1_16FlashAttnFwdSm80INS1_25CollectiveMainloopFwdSm80ILi8ELi2ELb0EN4cute5tupleIJNS5_1CILi128EEENS7_ILi64EEENS7_ILi192EEEEEELi192ENS_10bfloat16_tEfNS_4arch4Sm80ELb0ELb0ELb1ELb1ELb1ELb0ELb1ELb0EEENS1_21CollectiveEpilogueFwdINS6_IJS8_SA_S9_EEENS6_IJNS7_ILi1EEESI_SI_EEESC_SE_Li256ELb1ELb1ELb0ELb0EEENS1_19SingleTileSchedulerILb1ELb0ELb1ELi128EEEEEEEEEvNT_6ParamsE)
        /*00bc*/ 	.word	0x00000000


	//----- nvinfo : EIATTR_REGCOUNT
	.align		4
.L_42:
        /*00c0*/ 	.byte	0x04, 0x2f
        /*00c2*/ 	.short	(.L_44 - .L_43)
	.align		4
.L_43:
        /*00c4*/ 	.word	index@(_ZN7cutlass13device_kernelIN5flash19enable_sm80_to_sm89INS1_16FlashAttnFwdSm80INS1_25CollectiveMainloopFwdSm80ILi8ELi2ELb0EN4cute5tupleIJNS5_1CILi128EEENS7_ILi64EEENS7_ILi192EEEEEELi192ENS_10bfloat16_tEfNS_4arch4Sm80ELb0ELb0ELb1ELb0ELb1ELb0ELb1ELb0EEENS1_21CollectiveEpilogueFwdINS6_IJS8_SA_S9_EEENS6_IJNS7_ILi1EEESI_SI_EEESC_SE_Li256ELb0ELb1ELb0ELb0EEENS1_19SingleTileSchedulerILb0ELb0ELb1ELi128EEEEEEEEEvNT_6ParamsE)
        /*00c8*/ 	.word	0x00000004


	//----- nvinfo : EIATTR_FRAME_SIZE
	.align		4
.L_44:
        /*00cc*/ 	.byte	0x04, 0x11
        /*00ce*/ 	.short	(.L_46 - .L_45)
	.align		4
.L_45:
        /*00d0*/ 	.word	index@(_ZN7cutlass13device_kernelIN5flash19enable_sm80_to_sm89INS1_16FlashAttnFwdSm80INS1_25CollectiveMainloopFwdSm80ILi8ELi2ELb0EN4cute5tupleIJNS5_1CILi128EEENS7_ILi64EEENS7_ILi192EEEEEELi192ENS_10bfloat16_tEfNS_4arch4Sm80ELb0ELb0ELb1ELb0ELb1ELb0ELb1ELb0EEENS1_21CollectiveEpilogueFwdINS6_IJS8_SA_S9_EEENS6_IJNS7_ILi1EEESI_SI_EEESC_SE_Li256ELb0ELb1ELb0ELb0EEENS1_19SingleTileSchedulerILb0ELb0ELb1ELi128EEEEEEEEEvNT_6ParamsE)
        /*00d4*/ 	.word	0x00000000


	//----- nvinfo : EIATTR_REGCOUNT
	.align		4
.L_46:
        /*00d8*/ 	.byte	0x04, 0x2f
        /*00da*/ 	.short	(.L_48 - .L_47)
	.align		4
.L_47:
        /*00dc*/ 	.word	index@(_ZN7cutlass13device_kernelIN5flash19enable_sm80_to_sm89INS1_16FlashAttnFwdSm80INS1_25CollectiveMainloopFwdSm80ILi8ELi1ELb0EN4cute5tupleIJNS5_1CILi128EEENS7_ILi64EEENS7_ILi192EEEEEELi192ENS_10bfloat16_tEfNS_4arch4Sm80ELb1ELb0ELb1ELb1ELb1ELb1ELb1ELb0EEENS1_21CollectiveEpilogueFwdINS6_IJS8_SA_S9_EEENS6_IJNS7_ILi1EEESI_SI_EEESC_SE_Li256ELb1ELb1ELb0ELb0EEENS1_19SingleTileSchedulerILb1ELb0ELb1ELi128EEEEEEEEEvNT_6ParamsE)
        /*00e0*/ 	.word	0x00000004


	//----- nvinfo : EIATTR_FRAME_SIZE
	.align		4
.L_48:
        /*00e4*/ 	.byte	0x04, 0x11
        /*00e6*/ 	.short	(.L_50 - .L_49)
	.align		4
.L_49:
        /*00e8*/ 	.word	index@(_ZN7cutlass13device_kernelIN5flash19enable_sm80_to_sm89INS1_16FlashAttnFwdSm80INS1_25CollectiveMainloopFwdSm80ILi8ELi1ELb0EN4cute5tupleIJNS5_1CILi128EEENS7_ILi64EEENS7_ILi192EEEEEELi192ENS_10bfloat16_tEfNS_4arch4Sm80ELb1ELb0ELb1ELb1ELb1ELb1ELb1ELb0EEENS1_21CollectiveEpilogueFwdINS6_IJS8_SA_S9_EEENS6_IJNS7_ILi1EEESI_SI_EEESC_SE_Li256ELb1ELb1ELb0ELb0EEENS1_19SingleTileSchedulerILb1ELb0ELb1ELi128EEEEEEEEEvNT_6ParamsE)
        /*00ec*/ 	.word	0x00000000


	//----- nvinfo : EIATTR_REGCOUNT
	.align		4
.L_50:
        /*00f0*/ 	.byte	0x04, 0x2f
        /*00f2*/ 	.short	(.L_52 - .L_51)
	.align		4
.L_51:
        /*00f4*/ 	.word	index@(_ZN7cutlass13device_kernelIN5flash19enable_sm80_to_sm89INS1_16FlashAttnFwdSm80INS1_25CollectiveMainloopFwdSm80ILi8ELi1ELb0EN4cute5tupleIJNS5_1CILi128EEENS7_ILi64EEENS7_ILi192EEEEEELi192ENS_10bfloat16_tEfNS_4arch4Sm80ELb1ELb0ELb1ELb1ELb1ELb0ELb1ELb0EEENS1_21CollectiveEpilogueFwdINS6_IJS8_SA_S9_EEENS6_IJNS7_ILi1EEESI_SI_EEESC_SE_Li256ELb1ELb1ELb0ELb0EEENS1_19SingleTileSchedulerILb1ELb0ELb1ELi128EEEEEEEEEvNT_6ParamsE)
        /*00f8*/ 	.word	0x00000004


	//----- nvinfo : EIATTR_FRAME_SIZE
	.align		4
.L_52:
        /*00fc*/ 	.byte	0x04, 0x11
        /*00fe*/ 	.short	(.L_54 - .L_53)
	.align		4
.L_53:
        /*0100*/ 	.word	index@(_ZN7cutlass13device_kernelIN5flash19enable_sm80_to_sm89INS1_16FlashAttnFwdSm80INS1_25CollectiveMainloopFwdSm80ILi8ELi1ELb0EN4cute5tupleIJNS5_1CILi128EEENS7_ILi64EEENS7_ILi192EEEEEELi192ENS_10bfloat16_tEfNS_4arch4Sm80ELb1ELb0ELb1ELb1ELb1ELb0ELb1ELb0EEENS1_21CollectiveEpilogueFwdINS6_IJS8_SA_S9_EEENS6_IJNS7_ILi1EEESI_SI_EEESC_SE_Li256ELb1ELb1ELb0ELb0EEENS1_19SingleTileSchedulerILb1ELb0ELb1ELi128EEEEEEEEEvNT_6ParamsE)
        /*0104*/ 	.word	0x00000000


	//----- nvinfo : EIATTR_REGCOUNT
	.align		4
.L_54:
        /*0108*/ 	.byte	0x04, 0x2f
        /*010a*/ 	.short	(.L_56 - .L_55)
	.align		4
.L_55:
        /*010c*/ 	.word	index@(_ZN7cutlass13device_kernelIN5flash19enable_sm80_to_sm89INS1_16FlashAttnFwdSm80INS1_25CollectiveMainloopFwdSm80ILi8ELi1ELb0EN4cute5tupleIJNS5_1CILi128EEENS7_ILi64EEENS7_ILi192EEEEEELi192ENS_10bfloat16_tEfNS_4arch4Sm80ELb1ELb0ELb1ELb0ELb1ELb0ELb1ELb0EEENS1_21CollectiveEpilogueFwdINS6_IJS8_SA_S9_EEENS6_IJNS7_ILi1EEESI_SI_EEESC_SE_Li256ELb0ELb1ELb0ELb0EEENS1_30DynamicPersistentTileSchedulerILi256ELi256ELb0ELb1ELb0EEEEEEEEEvNT_6ParamsE)
        /*0110*/ 	.word	0x00000004


	//----- nvinfo : EIATTR_FRAME_SIZE
	.align		4
.L_56:
        /*0114*/ 	.byte	0x04, 0x11
        /*0116*/ 	.short	(.L_58 - .L_57)
	.align		4
.L_57:
        /*0118*/ 	.word	index@(_ZN7cutlass13device_kernelIN5flash19enable_sm80_to_sm89INS1_16FlashAttnFwdSm80INS1_25CollectiveMainloopFwdSm80ILi8ELi1ELb0EN4cute5tupleIJNS5_1CILi128EEENS7_ILi64EEENS7_ILi192EEEEEELi192ENS_10bfloat16_tEfNS_4arch4Sm80ELb1ELb0ELb1ELb0ELb1ELb0ELb1ELb0EEENS1_21CollectiveEpilogueFwdINS6_IJS8_SA_S9_EEENS6_IJNS7_ILi1EEESI_SI_EEESC_SE_Li256ELb0ELb1ELb0ELb0EEENS1_30DynamicPersistentTileSchedulerILi256ELi256ELb0ELb1ELb0EEEEEEEEEvNT_6ParamsE)
        /*011c*/ 	.word	0x00000000


	//----- nvinfo : EIATTR_REGCOUNT
	.align		4
.L_58:
        /*0120*/ 	.byte	0x04, 0x2f
        /*0122*/ 	.short	(.L_60 - .L_59)
	.align		4
.L_59:
        /*0124*/ 	.word	index@(_ZN7cutlass13device_kernelIN5flash19enable_sm80_to_sm89INS1_16FlashAttnFwdSm80INS1_25CollectiveMainloopFwdSm80ILi8ELi1ELb0EN4cute5tupleIJNS5_1CILi128EEENS7_ILi64EEENS7_ILi192EEEEEELi192ENS_10bfloat16_tEfNS_4arch4Sm80ELb0ELb1ELb1ELb1ELb1ELb1ELb1ELb0EEENS1_21CollectiveEpilogueFwdINS6_IJS8_SA_S9_EEENS6_IJNS7_ILi1EEESI_SI_EEESC_SE_Li256ELb1ELb1ELb0ELb0EEENS1_19SingleTileSchedulerILb1ELb0ELb1ELi128EEEEEEEEEvNT_6ParamsE)
        /*0128*/ 	.word	0x00000004


	//----- nvinfo : EIATTR_FRAME_SIZE
	.align		4
.L_60:
        /*012c*/ 	.byte	0x04, 0x11
        /*012e*/ 	.short	(.L_62 - .L_61)
	.align		4
.L_61:
        /*0130*/ 	.word	index@(_ZN7cutlass13device_kernelIN5flash19enable_sm80_to_sm89INS1_16FlashAttnFwdSm80INS1_25CollectiveMainloopFwdSm80ILi8ELi1ELb0EN4cute5tupleIJNS5_1CILi128EEENS7_ILi64EEENS7_ILi192EEEEEELi192ENS_10bfloat16_tEfNS_4arch4Sm80ELb0ELb1ELb1ELb1ELb1ELb1ELb1ELb0EEENS1_21CollectiveEpilogueFwdINS6_IJS8_SA_S9_EEENS6_IJNS7_ILi1EEESI_SI_EEESC_SE_Li256ELb1ELb1ELb0ELb0EEENS1_19SingleTileSchedulerILb1ELb0ELb1ELi128EEEEEEEEEvNT_6ParamsE)
        /*0134*/ 	.word	0x00000000


	//----- nvinfo : EIATTR_REGCOUNT
	.align		4
.L_62:
        /*0138*/ 	.byte	0x04, 0x2f
        /*013a*/ 	.short	(.L_64 - .L_63)
	.align		4
.L_63:
        /*013c*/ 	.word	index@(_ZN7cutlass13device_kernelIN5flash19enable_sm80_to_sm89INS1_16FlashAttnFwdSm80INS1_25CollectiveMainloopFwdSm80ILi8ELi1ELb0EN4cute5tupleIJNS5_1CILi128EEENS7_ILi64EEENS7_ILi192EEEEEELi192ENS_10bfloat16_tEfNS_4arch4Sm80ELb0ELb1ELb1ELb1ELb1ELb0ELb1ELb0EEENS1_21CollectiveEpilogueFwdINS6_IJS8_SA_S9_EEENS6_IJNS7_ILi1EEESI_SI_EEESC_SE_Li256ELb1ELb1ELb0ELb0EEENS1_19SingleTileSchedulerILb1ELb0ELb1ELi128EEEEEEEEEvNT_6ParamsE)
        /*0140*/ 	.word	0x00000004


	//----- nvinfo : EIATTR_FRAME_SIZE
	.align		4
.L_64:
        /*0144*/ 	.byte	0x04, 0x11
        /*0146*/ 	.short	(.L_66 - .L_65)
	.align		4
.L_65:
        /*0148*/ 	.word	index@(_ZN7cutlass13device_kernelIN5flash19enable_sm80_to_sm89INS1_16FlashAttnFwdSm80INS1_25CollectiveMainloopFwdSm80ILi8ELi1ELb0EN4cute5tupleIJNS5_1CILi128EEENS7_ILi64EEENS7_ILi192EEEEEELi192ENS_10bfloat16_tEfNS_4arch4Sm80ELb0ELb1ELb1ELb1ELb1ELb0ELb1ELb0EEENS1_21CollectiveEpilogueFwdINS6_IJS8_SA_S9_EEENS6_IJNS7_ILi1EEESI_SI_EEESC_SE_Li256ELb1ELb1ELb0ELb0EEENS1_19SingleTileSchedulerILb1ELb0ELb1ELi128EEEEEEEEEvNT_6ParamsE)
        /*014c*/ 	.word	0x00000000


	//----- nvinfo : EIATTR_REGCOUNT
	.align		4
.L_66:
        /*0150*/ 	.byte	0x04, 0x2f
        /*0152*/ 	.short	(.L_68 - .L_67)
	.align		4
.L_67:
        /*0154*/ 	.word	index@(_ZN7cutlass13device_kernelIN5flash19enable_sm80_to_sm89INS1_16FlashAttnFwdSm80INS1_25CollectiveMainloopFwdSm80ILi8ELi1ELb0EN4cute5tupleIJNS5_1CILi128EEENS7_ILi64EEENS7_ILi192EEEEEELi192ENS_10bfloat16_tEfNS_4arch4Sm80ELb0ELb1ELb1ELb0ELb1ELb0ELb1ELb0EEENS1_21CollectiveEpilogueFwdINS6_IJS8_SA_S9_EEENS6_IJNS7_ILi1EEESI_SI_EEESC_SE_Li256ELb0ELb1ELb0ELb0EEENS1_19SingleTileSchedulerILb0ELb0ELb1ELi128EEEEEEEEEvNT_6ParamsE)
        /*0158*/ 	.word	0x00000004


	//----- nvinfo : EIATTR_FRAME_SIZE
	.align		4
.L_68:
        /*015c*/ 	.byte	0x04, 0x11
        /*015e*/ 	.short	(.L_70 - .L_69)
	.align		4
.L_69:
        /*0160*/ 	.word	index@(_ZN7cutlass13device_kernelIN5flash19enable_sm80_to_sm89INS1_16FlashAttnFwdSm80INS1_25CollectiveMainloopFwdSm80ILi8ELi1ELb0EN4cute5tupleIJNS5_1CILi128EEENS7_ILi64EEENS7_ILi192EEEEEELi192ENS_10bfloat16_tEfNS_4arch4Sm80ELb0ELb1ELb1ELb0ELb1ELb0ELb1ELb0EEENS1_21CollectiveEpilogueFwdINS6_IJS8_SA_S9_EEENS6_IJNS7_ILi1EEESI_SI_EEESC_SE_Li256ELb0ELb1ELb0ELb0EEENS1_19SingleTileSchedulerILb0ELb0ELb1ELi128EEEEEEEEEvNT_6ParamsE)
        /*0164*/ 	.word	0x00000000


	//----- nvinfo : EIATTR_REGCOUNT
	.align		4
.L_70:
        /*0168*/ 	.byte	0x04, 0x2f
        /*016a*/ 	.short	(.L_72 - .L_71)
	.align		4
.L_71:
        /*016c*/ 	.word	index@(_ZN7cutlass13device_kernelIN5flash19enable_sm80_to_sm89INS1_16FlashAttnFwdSm80INS1_25CollectiveMainloopFwdSm80ILi8ELi1ELb0EN4cute5tupleIJNS5_1CILi128EEENS7_ILi64EEENS7_ILi192EEEEEELi192ENS_10bfloat16_tEfNS_4arch4Sm80ELb0ELb0ELb1ELb1ELb1ELb1ELb1ELb0EEENS1_21CollectiveEpilogueFwdINS6_IJS8_SA_S9_EEENS6_IJNS7_ILi1EEESI_SI_EEESC_SE_Li256ELb1ELb1ELb0ELb0EEENS1_19SingleTileSchedulerILb1ELb0ELb1ELi128EEEEEEEEEvNT_6ParamsE)
        /*0170*/ 	.word	0x00000004


	//----- nvinfo : EIATTR_FRAME_SIZE
	.align		4
.L_72:
        /*0174*/ 	.byte	0x04, 0x11
        /*0176*/ 	.short	(.L_74 - .L_73)
	.align		4
.L_73:
        /*0178*/ 	.word	index@(_ZN7cutlass13device_kernelIN5flash19enable_sm80_to_sm89INS1_16FlashAttnFwdSm80INS1_25CollectiveMainloopFwdSm80ILi8ELi1ELb0EN4cute5tupleIJNS5_1CILi128EEENS7_ILi64EEENS7_ILi192EEEEEELi192ENS_10bfloat16_tEfNS_4arch4Sm80ELb0ELb0ELb1ELb1ELb1ELb1ELb1ELb0EEENS1_21CollectiveEpilogueFwdINS6_IJS8_SA_S9_EEENS6_IJNS7_ILi1EEESI_SI_EEESC_SE_Li256ELb1ELb1ELb0ELb0EEENS1_19SingleTileSchedulerILb1ELb0ELb1ELi128EEEEEEEEEvNT_6ParamsE)
        /*017c*/ 	.word	0x00000000


	//----- nvinfo : EIATTR_REGCOUNT
	.align		4
.L_74:
        /*0180*/ 	.byte	0x04, 0x2f
        /*0182*/ 	.short	(.L_76 - .L_75)
	.align		4
.L_75:
        /*0184*/ 	.word	index@(_ZN7cutlass13device_kernelIN5flash19enable_sm80_to_sm89INS1_16FlashAttnFwdSm80INS1_25CollectiveMainloopFwdSm80ILi8ELi1ELb0EN4cute5tupleIJNS5_1CILi128EEENS7_ILi64EEENS7_ILi192EEEEEELi192ENS_10bfloat16_tEfNS_4arch4Sm80ELb0ELb0ELb1ELb1ELb1ELb0ELb1ELb0EEENS1_21CollectiveEpilogueFwdINS6_IJS8_SA_S9_EEENS6_IJNS7_ILi1EEESI_SI_EEESC_SE_Li256ELb1ELb1ELb0ELb0EEENS1_19SingleTileSchedulerILb1ELb0ELb1ELi128EEEEEEEEEvNT_6ParamsE)
        /*0188*/ 	.word	0x00000004


	//----- nvinfo : EIATTR_FRAME_SIZE
	.align		4
.L_76:
        /*018c*/ 	.byte	0x04, 0x11
        /*018e*/ 	.short	(.L_78 - .L_77)
	.align		4
.L_77:
        /*0190*/ 	.word	index@(_ZN7cutlass13device_kernelIN5flash19enable_sm80_to_sm89INS1_16FlashAttnFwdSm80INS1_25CollectiveMainloopFwdSm80ILi8ELi1ELb0EN4cute5tupleIJNS5_1CILi128EEENS7_ILi64EEENS7_ILi192EEEEEELi192ENS_10bfloat16_tEfNS_4arch4Sm80ELb0ELb0ELb1ELb1ELb1ELb0ELb1ELb0EEENS1_21CollectiveEpilogueFwdINS6_IJS8_SA_S9_EEENS6_IJNS7_ILi1EEESI_SI_EEESC_SE_Li256ELb1ELb1ELb0ELb0EEENS1_19SingleTileSchedulerILb1ELb0ELb1ELi128EEEEEEEEEvNT_6ParamsE)
        /*0194*/ 	.word	0x00000000


	//----- nvinfo : EIATTR_REGCOUNT
	.align		4
.L_78:
        /*0198*/ 	.byte	0x04, 0x2f
        /*019a*/ 	.short	(.L_80 - .L_79)
	.align		4
.L_79:
        /*019c*/ 	.word	index@(_ZN7cutlass13device_kernelIN5flash19enable_sm80_to_sm89INS1_16FlashAttnFwdSm80INS1_25CollectiveMainloopFwdSm80ILi8ELi1ELb0EN4cute5tupleIJNS5_1CILi128EEENS7_ILi64EEENS7_ILi192EEEEEELi192ENS_10bfloat16_tEfNS_4arch4Sm80ELb0ELb0ELb1ELb0ELb1ELb0ELb1ELb0EEENS1_21CollectiveEpilogueFwdINS6_IJS8_SA_S9_EEENS6_IJNS7_ILi1EEESI_SI_EEESC_SE_Li256ELb0ELb1ELb0ELb0EEENS1_19SingleTileSchedulerILb0ELb0ELb1ELi128EEEEEEEEEvNT_6ParamsE)
        /*01a0*/ 	.word	0x00000004


	//----- nvinfo : EIATTR_FRAME_SIZE
	.align		4
.L_80:
        /*01a4*/ 	.byte	0x04, 0x11
        /*01a6*/ 	.short	(.L_82 - .L_81)
	.align		4
.L_81:
        /*01a8*/ 	.word	index@(_ZN7cutlass13device_kernelIN5flash19enable_sm80_to_sm89INS1_16FlashAttnFwdSm80INS1_25CollectiveMainloopFwdSm80ILi8ELi1ELb0EN4cute5tupleIJNS5_1CILi128EEENS7_ILi64EEENS7_ILi192EEEEEELi192ENS_10bfloat16_tEfNS_4arch4Sm80ELb0ELb0ELb1ELb0ELb1ELb0ELb1ELb0EEENS1_21CollectiveEpilogueFwdINS6_IJS8_SA_S9_EEENS6_IJNS7_ILi1EEESI_SI_EEESC_SE_Li256ELb0ELb1ELb0ELb0EEENS1_19SingleTileSchedulerILb0ELb0ELb1ELi128EEEEEEEEEvNT_6ParamsE)
        /*01ac*/ 	.word	0x00000000


	//----- nvinfo : EIATTR_MIN_STACK_SIZE
	.align		4
.L_82:
        /*01b0*/ 	.byte	0x04, 0x12
        /*01b2*/ 	.short	(.L_84 - .L_83)
	.align		4
.L_83:
        /*01b4*/ 	.word	index@(_ZN7cutlass13device_kernelIN5flash19enable_sm80_to_sm89INS1_16FlashAttnFwdSm80INS1_25CollectiveMainloopFwdSm80ILi8ELi1ELb0EN4cute5tupleIJNS5_1CILi128EEENS7_ILi64EEENS7_ILi192EEEEEELi192ENS_10bfloat16_tEfNS_4arch4Sm80ELb0ELb0ELb1ELb0ELb1ELb0ELb1ELb0EEENS1_21CollectiveEpilogueFwdINS6_IJS8_SA_S9_EEENS6_IJNS7_ILi1EEESI_SI_EEESC_SE_Li256ELb0ELb1ELb0ELb0EEENS1_19SingleTileSchedulerILb0ELb0ELb1ELi128EEEEEEEEEvNT_6ParamsE)
        /*01b8*/ 	.word	0x00000000


	//----- nvinfo : EIATTR_MIN_STACK_SIZE
	.align		4
.L_84:
        /*01bc*/ 	.byte	0x04, 0x12
        /*01be*/ 	.short	(.L_86 - .L_85)
	.align		4
.L_85:
        /*01c0*/ 	.word	index@(_ZN7cutlass13device_kernelIN5flash19enable_sm80_to_sm89INS1_16FlashAttnFwdSm80INS1_25CollectiveMainloopFwdSm80ILi8ELi1ELb0EN4cute5tupleIJNS5_1CILi128EEENS7_ILi64EEENS7_ILi192EEEEEELi192ENS_10bfloat16_tEfNS_4arch4Sm80ELb0ELb0ELb1ELb1ELb1ELb0ELb1ELb0EEENS1_21CollectiveEpilogueFwdINS6_IJS8_SA_S9_EEENS6_IJNS7_ILi1EEESI_SI_EEESC_SE_Li256ELb1ELb1ELb0ELb0EEENS1_19SingleTileSchedulerILb1ELb0ELb1ELi128EEEEEEEEEvNT_6ParamsE)
        /*01c4*/ 	.word	0x00000000


	//----- nvinfo : EIATTR_MIN_STACK_SIZE
	.align		4
.L_86:
        /*01c8*/ 	.byte	0x04, 0x12
        /*01ca*/ 	.short	(.L_88 - .L_87)
	.align		4
.L_87:
        /*01cc*/ 	.word	index@(_ZN7cutlass13device_kernelIN5flash19enable_sm80_to_sm89INS1_16FlashAttnFwdSm80INS1_25CollectiveMainloopFwdSm80ILi8ELi1ELb0EN4cute5tupleIJNS5_1CILi128EEENS7_ILi64EEENS7_ILi192EEEEEELi192ENS_10bfloat16_tEfNS_4arch4Sm80ELb0ELb0ELb1ELb1ELb1ELb1ELb1ELb0EEENS1_21CollectiveEpilogueFwdINS6_IJS8_SA_S9_EEENS6_IJNS7_ILi1EEESI_SI_EEESC_SE_Li256ELb1ELb1ELb0ELb0EEENS1_19SingleTileSchedulerILb1ELb0ELb1ELi128EEEEEEEEEvNT_6ParamsE)
        /*01d0*/ 	.word	0x00000000


	//----- nvinfo : EIATTR_MIN_STACK_SIZE
	.align		4
.L_88:
        /*01d4*/ 	.byte	0x04, 0x12
        /*01d6*/ 	.short	(.L_90 - .L_89)
	.align		4
.L_89:
        /*01d8*/ 	.word	index@(_ZN7cutlass13device_kernelIN5flash19enable_sm80_to_sm89INS1_16FlashAttnFwdSm80INS1_25CollectiveMainloopFwdSm80ILi8ELi1ELb0EN4cute5tupleIJNS5_1CILi128EEENS7_ILi64EEENS7_ILi192EEEEEELi192ENS_10bfloat16_tEfNS_4arch4Sm80ELb0ELb1ELb1ELb0ELb1ELb0ELb1ELb0EEENS1_21CollectiveEpilogueFwdINS6_IJS8_SA_S9_EEENS6_IJNS7_ILi1EEESI_SI_EEESC_SE_Li256ELb0ELb1ELb0ELb0EEENS1_19SingleTileSchedulerILb0ELb0ELb1ELi128EEEEEEEEEvNT_6ParamsE)
        /*01dc*/ 	.word	0x00000000


	//----- nvinfo : EIATTR_MIN_STACK_SIZE
	.align		4
.L_90:
        /*01e0*/ 	.byte	0x04, 0x12
        /*01e2*/ 	.short	(.L_92 - .L_91)
	.align		4
.L_91:
        /*01e4*/ 	.word	index@(_ZN7cutlass13device_kernelIN5flash19enable_sm80_to_sm89INS1_16FlashAttnFwdSm80INS1_25CollectiveMainloopFwdSm80ILi8ELi1ELb0EN4cute5tupleIJNS5_1CILi128EEENS7_ILi64EEENS7_ILi192EEEEEELi192ENS_10bfloat16_tEfNS_4arch4Sm80ELb0ELb1ELb1ELb1ELb1ELb0ELb1ELb0EEENS1_21CollectiveEpilogueFwdINS6_IJS8_SA_S9_EEENS6_IJNS7_ILi1EEESI_SI_EEESC_SE_Li256ELb1ELb1ELb0ELb0EEENS1_19SingleTileSchedulerILb1ELb0ELb1ELi128EEEEEEEEEvNT_6ParamsE)
        /*01e8*/ 	.word	0x00000000


	//----- nvinfo : EIATTR_MIN_STACK_SIZE
	.align		4
.L_92:
        /*01ec*/ 	.byte	0x04, 0x12
        /*01ee*/ 	.short	(.L_94 - .L_93)
	.align		4
.L_93:
        /*01f0*/ 	.word	index@(_ZN7cutlass13device_kernelIN5flash19enable_sm80_to_sm89INS1_16FlashAttnFwdSm80INS1_25CollectiveMainloopFwdSm80ILi8ELi1ELb0EN4cute5tupleIJNS5_1CILi128EEENS7_ILi64EEENS7_ILi192EEEEEELi192ENS_10bfloat16_tEfNS_4arch4Sm80ELb0ELb1ELb1ELb1ELb1ELb1ELb1ELb0EEENS1_21CollectiveEpilogueFwdINS6_IJS8_SA_S9_EEENS6_IJNS7_ILi1EEESI_SI_EEESC_SE_Li256ELb1ELb1ELb0ELb0EEENS1_19SingleTileSchedulerILb1ELb0ELb1ELi128EEEEEEEEEvNT_6ParamsE)
        /*01f4*/ 	.word	0x00000000


	//----- nvinfo : EIATTR_MIN_STACK_SIZE
	.align		4
.L_94:
        /*01f8*/ 	.byte	0x04, 0x12
        /*01fa*/ 	.short	(.L_96 - .L_95)
	.align		4
.L_95:
        /*01fc*/ 	.word	index@(_ZN7cutlass13device_kernelIN5flash19enable_sm80_to_sm89INS1_16FlashAttnFwdSm80INS1_25CollectiveMainloopFwdSm80ILi8ELi1ELb0EN4cute5tupleIJNS5_1CILi128EEENS7_ILi64EEENS7_ILi192EEEEEELi192ENS_10bfloat16_tEfNS_4arch4Sm80ELb1ELb0ELb1ELb0ELb1ELb0ELb1ELb0EEENS1_21CollectiveEpilogueFwdINS6_IJS8_SA_S9_EEENS6_IJNS7_ILi1EEESI_SI_EEESC_SE_Li256ELb0ELb1ELb0ELb0EEENS1_30DynamicPersistentTileSchedulerILi256ELi256ELb0ELb1ELb0EEEEEEEEEvNT_6ParamsE)
        /*0200*/ 	.word	0x00000000


	//----- nvinfo : EIATTR_MIN_STACK_SIZE
	.align		4
.L_96:
        /*0204*/ 	.byte	0x04, 0x12
        /*0206*/ 	.short	(.L_98 - .L_97)
	.align		4
.L_97:
        /*0208*/ 	.word	index@(_ZN7cutlass13device_kernelIN5flash19enable_sm80_to_sm89INS1_16FlashAttnFwdSm80INS1_25CollectiveMainloopFwdSm80ILi8ELi1ELb0EN4cute5tupleIJNS5_1CILi128EEENS7_ILi64EEENS7_ILi192EEEEEELi192ENS_10bfloat16_tEfNS_4arch4Sm80ELb1ELb0ELb1ELb1ELb1ELb0ELb1ELb0EEENS1_21CollectiveEpilogueFwdINS6_IJS8_SA_S9_EEENS6_IJNS7_ILi1EEESI_SI_EEESC_SE_Li256ELb1ELb1ELb0ELb0EEENS1_19SingleTileSchedulerILb1ELb0ELb1ELi128EEEEEEEEEvNT_6ParamsE)
        /*020c*/ 	.word	0x00000000


	//----- nvinfo : EIATTR_MIN_STACK_SIZE
	.align		4
.L_98:
        /*0210*/ 	.byte	0x04, 0x12
        /*0212*/ 	.short	(.L_100 - .L_99)
	.align		4
.L_99:
        /*0214*/ 	.word	index@(_ZN7cutlass13device_kernelIN5flash19enable_sm80_to_sm89INS1_16FlashAttnFwdSm80INS1_25CollectiveMainloopFwdSm80ILi8ELi1ELb0EN4cute5tupleIJNS5_1CILi128EEENS7_ILi64EEENS7_ILi192EEEEEELi192ENS_10bfloat16_tEfNS_4arch4Sm80ELb1ELb0ELb1ELb1ELb1ELb1ELb1ELb0EEENS1_21CollectiveEpilogueFwdINS6_IJS8_SA_S9_EEENS6_IJNS7_ILi1EEESI_SI_EEESC_SE_Li256ELb1ELb1ELb0ELb0EEENS1_19SingleTileSchedulerILb1ELb0ELb1ELi128EEEEEEEEEvNT_6ParamsE)
        /*0218*/ 	.word	0x00000000


	//----- nvinfo : EIATTR_MIN_STACK_SIZE
	.align		4
.L_100:
        /*021c*/ 	.byte	0x04, 0x12
        /*021e*/ 	.short	(.L_102 - .L_101)
	.align		4
.L_101:
        /*0220*/ 	.word	index@(_ZN7cutlass13device_kernelIN5flash19enable_sm80_to_sm89INS1_16FlashAttnFwdSm80INS1_25CollectiveMainloopFwdSm80ILi8ELi2ELb0EN4cute5tupleIJNS5_1CILi128EEENS7_ILi64EEENS7_ILi192EEEEEELi192ENS_10bfloat16_tEfNS_4arch4Sm80ELb0ELb0ELb1ELb0ELb1ELb0ELb1ELb0EEENS1_21CollectiveEpilogueFwdINS6_IJS8_SA_S9_EEENS6_IJNS7_ILi1EEESI_SI_EEESC_SE_Li256ELb0ELb1ELb0ELb0EEENS1_19SingleTileSchedulerILb0ELb0ELb1ELi128EEEEEEEEEvNT_6ParamsE)
        /*0224*/ 	.word	0x00000000


	//----- nvinfo : EIATTR_MIN_STACK_SIZE
	.align		4
.L_102:
        /*0228*/ 	.byte	0x04, 0x12
        /*022a*/ 	.short	(.L_104 - .L_103)
	.align		4
.L_103:
        /*022c*/ 	.word	index@(_ZN7cutlass13device_kernelIN5flash19enable_sm80_to_sm89INS1_16FlashAttnFwdSm80INS1_25CollectiveMainloopFwdSm80ILi8ELi2ELb0EN4cute5tupleIJNS5_1CILi128EEENS7_ILi64EEENS7_ILi192EEEEEELi192ENS_10bfloat16_tEfNS_4arch4Sm80ELb0ELb0ELb1ELb1ELb1ELb0ELb1ELb0EEENS1_21CollectiveEpilogueFwdINS6_IJS8_SA_S9_EEENS6_IJNS7_ILi1EEESI_SI_EEESC_SE_Li256ELb1ELb1ELb0ELb0EEENS1_19SingleTileSchedulerILb1ELb0ELb1ELi128EEEEEEEEEvNT_6ParamsE)
        /*0230*/ 	.word	0x00000000


	//----- nvinfo : EIATTR_MIN_STACK_SIZE
	.align		4
.L_104:
        /*0234*/ 	.byte	0x04, 0x12
        /*0236*/ 	.short	(.L_106 - .L_105)
	.align		4
.L_105:
        /*0238*/ 	.word	index@(_ZN7cutlass13device_kernelIN5flash19enable_sm80_to_sm89INS1_16FlashAttnFwdSm80INS1_25CollectiveMainloopFwdSm80ILi8ELi2ELb0EN4cute5tupleIJNS5_1CILi128EEENS7_ILi64EEENS7_ILi192EEEEEELi192ENS_10bfloat16_tEfNS_4arch4Sm80ELb0ELb0ELb1ELb1ELb1ELb1ELb1ELb0EEENS1_21CollectiveEpilogueFwdINS6_IJS8_SA_S9_EEENS6_IJNS7_ILi1EEESI_SI_EEESC_SE_Li256ELb1ELb1ELb0ELb0EEENS1_19SingleTileSchedulerILb1ELb0ELb1ELi128EEEEEEEEEvNT_6ParamsE)
        /*023c*/ 	.word	0x00000000


	//----- nvinfo : EIATTR_MIN_STACK_SIZE
	.align		4
.L_106:
        /*0240*/ 	.byte	0x04, 0x12
        /*0242*/ 	.short	(.L_108 - .L_107)
	.align		4
.L_107:
        /*0244*/ 	.word	index@(_ZN7cutlass13device_kernelIN5flash19enable_sm80_to_sm89INS1_16FlashAttnFwdSm80INS1_25CollectiveMainloopFwdSm80ILi8ELi2ELb0EN4cute5tupleIJNS5_1CILi128EEENS7_ILi64EEENS7_ILi192EEEEEELi192ENS_10bfloat16_tEfNS_4arch4Sm80ELb0ELb1ELb1ELb0ELb1ELb0ELb1ELb0EEENS1_21CollectiveEpilogueFwdINS6_IJS8_SA_S9_EEENS6_IJNS7_ILi1EEESI_SI_EEESC_SE_Li256ELb0ELb1ELb0ELb0EEENS1_19SingleTileSchedulerILb0ELb0ELb1ELi128EEEEEEEEEvNT_6ParamsE)
        /*0248*/ 	.word	0x00000000


	//----- nvinfo : EIATTR_MIN_STACK_SIZE
	.align		4
.L_108:
        /*024c*/ 	.byte	0x04, 0x12
        /*024e*/ 	.short	(.L_110 - .L_109)
	.align		4
.L_109:
        /*0250*/ 	.word	index@(_ZN7cutlass13device_kernelIN5flash19enable_sm80_to_sm89INS1_16FlashAttnFwdSm80INS1_25CollectiveMainloopFwdSm80ILi8ELi2ELb0EN4cute5tupleIJNS5_1CILi128EEENS7_ILi64EEENS7_ILi192EEEEEELi192ENS_10bfloat16_tEfNS_4arch4Sm80ELb0ELb1ELb1ELb1ELb1ELb0ELb1ELb0EEENS1_21CollectiveEpilogueFwdINS6_IJS8_SA_S9_EEENS6_IJNS7_ILi1EEESI_SI_EEESC_SE_Li256ELb1ELb1ELb0ELb0EEENS1_19SingleTileSchedulerILb1ELb0ELb1ELi128EEEEEEEEEvNT_6ParamsE)
        /*0254*/ 	.word	0x00000000


	//----- nvinfo : EIATTR_MIN_STACK_SIZE
	.align		4
.L_110:
        /*0258*/ 	.byte	0x04, 0x12
        /*025a*/ 	.short	(.L_112 - .L_111)
	.align		4
.L_111:
        /*025c*/ 	.word	index@(_ZN7cutlass13device_kernelIN5flash19enable_sm80_to_sm89INS1_16FlashAttnFwdSm80INS1_25CollectiveMainloopFwdSm80ILi8ELi2ELb0EN4cute5tupleIJNS5_1CILi128EEENS7_ILi64EEENS7_ILi192EEEEEELi192ENS_10bfloat16_tEfNS_4arch4Sm80ELb0ELb1ELb1ELb1ELb1ELb1ELb1ELb0EEENS1_21CollectiveEpilogueFwdINS6_IJS8_SA_S9_EEENS6_IJNS7_ILi1EEESI_SI_EEESC_SE_Li256ELb1ELb1ELb0ELb0EEENS1_19SingleTileSchedulerILb1ELb0ELb1ELi128EEEEEEEEEvNT_6ParamsE)
        /*0260*/ 	.word	0x00000000


	//----- nvinfo : EIATTR_MIN_STACK_SIZE
	.align		4
.L_112:
        /*0264*/ 	.byte	0x04, 0x12
        /*0266*/ 	.short	(.L_114 - .L_113)
	.align		4
.L_113:
        /*0268*/ 	.word	index@(_ZN7cutlass13device_kernelIN5flash19enable_sm80_to_sm89INS1_16FlashAttnFwdSm80INS1_25CollectiveMainloopFwdSm80ILi8ELi2ELb0EN4cute5tupleIJNS5_1CILi128EEENS7_ILi64EEENS7_ILi192EEEEEELi192ENS_10bfloat16_tEfNS_4arch4Sm80ELb1ELb0ELb1ELb0ELb1ELb0ELb1ELb0EEENS1_21CollectiveEpilogueFwdINS6_IJS8_SA_S9_EEENS6_IJNS7_ILi1EEESI_SI_EEESC_SE_Li256ELb0ELb1ELb0ELb0EEENS1_30DynamicPersistentTileSchedulerILi256ELi256ELb0ELb1ELb0EEEEEEEEEvNT_6ParamsE)
        /*026c*/ 	.word	0x00000000


	//----- nvinfo : EIATTR_MIN_STACK_SIZE
	.align		4
.L_114:
        /*0270*/ 	.byte	0x04, 0x12
        /*0272*/ 	.short	(.L_116 - .L_115)
	.align		4
.L_115:
        /*0274*/ 	.word	index@(_ZN7cutlass13device_kernelIN5flash19enable_sm80_to_sm89INS1_16FlashAttnFwdSm80INS1_25CollectiveMainloopFwdSm80ILi8ELi2ELb0EN4cute5tupleIJNS5_1CILi128EEENS7_ILi64EEENS7_ILi192EEEEEELi192ENS_10bfloat16_tEfNS_4arch4Sm80ELb1ELb0ELb1ELb1ELb1ELb0ELb1ELb0EEENS1_21CollectiveEpilogueFwdINS6_IJS8_SA_S9_EEENS6_IJNS7_ILi1EEESI_SI_EEESC_SE_Li256ELb1ELb1ELb0ELb0EEENS1_19SingleTileSchedulerILb1ELb0ELb1ELi128EEEEEEEEEvNT_6ParamsE)
        /*0278*/ 	.word	0x00000000


	//----- nvinfo : EIATTR_MIN_STACK_SIZE
	.align		4
.L_116:
        /*027c*/ 	.byte	0x04, 0x12
        /*027e*/ 	.short	(.L_118 - .L_117)
	.align		4
.L_117:
        /*0280*/ 	.word	index@(_ZN7cutlass13device_kernelIN5flash19enable_sm80_to_sm89INS1_16FlashAttnFwdSm80INS1_25CollectiveMainloopFwdSm80ILi8ELi2ELb0EN4cute5tupleIJNS5_1CILi128EEENS7_ILi64EEENS7_ILi192EEEEEELi192ENS_10bfloat16_tEfNS_4arch4Sm80ELb1ELb0ELb1ELb1ELb1ELb1ELb1ELb0EEENS1_21CollectiveEpilogueFwdINS6_IJS8_SA_S9_EEENS6_IJNS7_ILi1EEESI_SI_EEESC_SE_Li256ELb1ELb1ELb0ELb0EEENS1_19SingleTileSchedulerILb1ELb0ELb1ELi128EEEEEEEEEvNT_6ParamsE)
        /*0284*/ 	.word	0x00000000
.L_118:


//--------------------- .nv.compat                --------------------------
	.section	.nv.compat,"",@"SHT_CUDA_COMPAT_INFO"
	.align	4
        /*0000*/ 	.byte	0x02, 0x09, 0x01, 0x00, 0x02, 0x02, 0x01, 0x00, 0x02, 0x05, 0x05, 0x00, 0x03, 0x07, 0x01, 0x01
        /*0010*/ 	.byte	0x02, 0x03, 0x00, 0x00, 0x02, 0x06, 0x01, 0x00, 0x04, 0x0b, 0x08, 0x00, 0x09, 0x00, 0x00, 0x00
        /*0020*/ 	.byte	0x00, 0x00, 0x00, 0x00


//--------------------- .nv.info._ZN7cutlass13device_kernelIN5flash19enable_sm80_to_sm89INS1_16FlashAttnFwdSm80INS1_25CollectiveMainloopFwdSm80ILi8ELi1ELb0EN4cute5tupleIJNS5_1CILi128EEENS7_ILi64EEENS7_ILi192EEEEEELi192ENS_10bfloat16_tEfNS_4arch4Sm80ELb0ELb0ELb1ELb0ELb1ELb0ELb1ELb0EEENS1_21CollectiveEpilogueFwdINS6_IJS8_SA_S9_EEENS6_IJNS7_ILi1EEESI_SI_EEESC_SE_Li256ELb0ELb1ELb0ELb0EEENS1_19SingleTileSchedulerILb0ELb0ELb1ELi128EEEEEEEEEvNT_6ParamsE --------------------------
	.section	.nv.info._ZN7cutlass13device_kernelIN5flash19enable_sm80_to_sm89INS1_16FlashAttnFwdSm80INS1_25CollectiveMainloopFwdSm80ILi8ELi1ELb0EN4cute5tupleIJNS5_1CILi128EEENS7_ILi64EEENS7_ILi192EEEEEELi192ENS_10bfloat16_tEfNS_4arch4Sm80ELb0ELb0ELb1ELb0ELb1ELb0ELb1ELb0EEENS1_21CollectiveEpilogueFwdINS6_IJS8_SA_S9_EEENS6_IJNS7_ILi1EEESI_SI_EEESC_SE_Li256ELb0ELb1ELb0ELb0EEENS1_19SingleTileSchedulerILb0ELb0ELb1ELi128EEEEEEEEEvNT_6ParamsE,"",@"SHT_CUDA_INFO"
	.sectionflags	@""
	.align	4


	//----- nvinfo : EIATTR_CUDA_API_VERSION
	.align		4
        /*0000*/ 	.byte	0x04, 0x37
        /*0002*/ 	.short	(.L_120 - .L_119)
.L_119:
        /*0004*/ 	.word	0x00000082


	//----- nvinfo : EIATTR_KPARAM_INFO
	.align		4
.L_120:
        /*0008*/ 	.byte	0x04, 0x17
        /*000a*/ 	.short	(.L_122 - .L_121)
.L_121:
        /*000c*/ 	.word	0x00000000
        /*0010*/ 	.short	0x0000
        /*0012*/ 	.short	0x0000
        /*0014*/ 	.byte	0x00, 0xf0, 0x61, 0x10


	//----- nvinfo : EIATTR_SPARSE_MMA_MASK
	.align		4
.L_122:
        /*0018*/ 	.byte	0x03, 0x50
        /*001a*/ 	.short	0x0000


	//----- nvinfo : EIATTR_MAXREG_COUNT
	.align		4
        /*001c*/ 	.byte	0x03, 0x1b
        /*001e*/ 	.short	0x00ff


	//----- nvinfo : EIATTR_MERCURY_ISA_VERSION
	.align		4
        /*0020*/ 	.byte	0x03, 0x5f
        /*0022*/ 	.short	0x0101


	//----- nvinfo : EIATTR_VRC_CTA_INIT_COUNT
	.align		4
        /*0024*/ 	.byte	0x02, 0x4a
	.zero		1
	.zero		1


	//----- nvinfo : EIATTR_EXIT_INSTR_OFFSETS
	.align		4
        /*0028*/ 	.byte	0x04, 0x1c
        /*002a*/ 	.short	(.L_124 - .L_123)


	//   ....[0]....
.L_123:
        /*002c*/ 	.word	0x00000010


	//----- nvinfo : EIATTR_MAX_THREADS
	.align		4
.L_124:
        /*0030*/ 	.byte	0x04, 0x05
        /*0032*/ 	.short	(.L_126 - .L_125)
.L_125:
        /*0034*/ 	.word	0x00000100
        /*0038*/ 	.word	0x00000001
        /*003c*/ 	.word	0x00000001


	//----- nvinfo : EIATTR_CBANK_PARAM_SIZE
	.align		4
.L_126:
        /*0040*/ 	.byte	0x03, 0x19
        /*0042*/ 	.short	0x0418


	//----- nvinfo : EIATTR_PARAM_CBANK
	.align		4
        /*0044*/ 	.byte	0x04, 0x0a
        /*0046*/ 	.short	(.L_128 - .L_127)
	.align		4
.L_127:
        /*0048*/ 	.word	index@(.nv.constant0._ZN7cutlass13device_kernelIN5flash19enable_sm80_to_sm89INS1_16FlashAttnFwdSm80INS1_25CollectiveMainloopFwdSm80ILi8ELi1ELb0EN4cute5tupleIJNS5_1CILi128EEENS7_ILi64EEENS7_ILi192EEEEEELi192ENS_10bfloat16_tEfNS_4arch4Sm80ELb0ELb0ELb1ELb0ELb1ELb0ELb1ELb0EEENS1_21CollectiveEpilogueFwdINS6_IJS8_SA_S9_EEENS6_IJNS7_ILi1EEESI_SI_EEESC_SE_Li256ELb0ELb1ELb0ELb0EEENS1_19SingleTileSchedulerILb0ELb0ELb1ELi128EEEEEEEEEvNT_6ParamsE)
        /*004c*/ 	.short	0x0380
        /*004e*/ 	.short	0x0418


	//----- nvinfo : EIATTR_SW_WAR
	.align		4
.L_128:
        /*0050*/ 	.byte	0x04, 0x36
        /*0052*/ 	.short	(.L_130 - .L_129)
.L_129:
        /*0054*/ 	.word	0x00000008
.L_130:


//--------------------- .nv.info._ZN7cutlass13device_kernelIN5flash19enable_sm80_to_sm89INS1_16FlashAttnFwdSm80INS1_25CollectiveMainloopFwdSm80ILi8ELi1ELb0EN4cute5tupleIJNS5_1CILi128EEENS7_ILi64EEENS7_ILi192EEEEEELi192ENS_10bfloat16_tEfNS_4arch4Sm80ELb0ELb0ELb1ELb1ELb1ELb0ELb1ELb0EEENS1_21CollectiveEpilogueFwdINS6_IJS8_SA_S9_EEENS6_IJNS7_ILi1EEESI_SI_EEESC_SE_Li256ELb1ELb1ELb0ELb0EEENS1_19SingleTileSchedulerILb1ELb0ELb1ELi128EEEEEEEEEvNT_6ParamsE --------------------------
	.section	.nv.info._ZN7cutlass13device_kernelIN5flash19enable_sm80_to_sm89INS1_16FlashAttnFwdSm80INS1_25CollectiveMainloopFwdSm80ILi8ELi1ELb0EN4cute5tupleIJNS5_1CILi128EEENS7_ILi64EEENS7_ILi192EEEEEELi192ENS_10bfloat16_tEfNS_4arch4Sm80ELb0ELb0ELb1ELb1ELb1ELb0ELb1ELb0EEENS1_21CollectiveEpilogueFwdINS6_IJS8_SA_S9_EEENS6_IJNS7_ILi1EEESI_SI_EEESC_SE_Li256ELb1ELb1ELb0ELb0EEENS1_19SingleTileSchedulerILb1ELb0ELb1ELi128EEEEEEEEEvNT_6ParamsE,"",@"SHT_CUDA_INFO"
	.sectionflags	@""
	.align	4


	//----- nvinfo : EIATTR_CUDA_API_VERSION
	.align		4
        /*0000*/ 	.byte	0x04, 0x37
        /*0002*/ 	.short	(.L_132 - .L_131)
.L_131:
        /*0004*/ 	.word	0x00000082


	//----- nvinfo : EIATTR_KPARAM_INFO
	.align		4
.L_132:
        /*0008*/ 	.byte	0x04, 0x17
        /*000a*/ 	.short	(.L_134 - .L_133)
.L_133:
        /*000c*/ 	.word	0x00000000
        /*0010*/ 	.short	0x0000
        /*0012*/ 	.short	0x0000
        /*0014*/ 	.byte	0x00, 0xf0, 0x61, 0x10


	//----- nvinfo : EIATTR_SPARSE_MMA_MASK
	.align		4
.L_134:
        /*0018*/ 	.byte	0x03, 0x50
        /*001a*/ 	.short	0x0000


	//----- nvinfo : EIATTR_MAXREG_COUNT
	.align		4
        /*001c*/ 	.byte	0x03, 0x1b
        /*001e*/ 	.short	0x00ff


	//----- nvinfo : EIATTR_MERCURY_ISA_VERSION
	.align		4
        /*0020*/ 	.byte	0x03, 0x5f
        /*0022*/ 	.short	0x0101


	//----- nvinfo : EIATTR_VRC_CTA_INIT_COUNT
	.align		4
        /*0024*/ 	.byte	0x02, 0x4a
	.zero		1
	.zero		1


	//----- nvinfo : EIATTR_EXIT_INSTR_OFFSETS
	.align		4
        /*0028*/ 	.byte	0x04, 0x1c
        /*002a*/ 	.short	(.L_136 - .L_135)


	//   ....[0]....
.L_135:
        /*002c*/ 	.word	0x00000010


	//----- nvinfo : EIATTR_MAX_THREADS
	.align		4
.L_136:
        /*0030*/ 	.byte	0x04, 0x05
        /*0032*/ 	.short	(.L_138 - .L_137)
.L_137:
        /*0034*/ 	.word	0x00000100
        /*0038*/ 	.word	0x00000001
        /*003c*/ 	.word	0x00000001


	//----- nvinfo : EIATTR_CBANK_PARAM_SIZE
	.align		4
.L_138:
        /*0040*/ 	.byte	0x03, 0x19
        /*0042*/ 	.short	0x0418


	//----- nvinfo : EIATTR_PARAM_CBANK
	.align		4
        /*0044*/ 	.byte	0x04, 0x0a
        /*0046*/ 	.short	(.L_140 - .L_139)
	.align		4
.L_139:
        /*0048*/ 	.word	index@(.nv.constant0._ZN7cutlass13device_kernelIN5flash19enable_sm80_to_sm89INS1_16FlashAttnFwdSm80INS1_25CollectiveMainloopFwdSm80ILi8ELi1ELb0EN4cute5tupleIJNS5_1CILi128EEENS7_ILi64EEENS7_ILi192EEEEEELi192ENS_10bfloat16_tEfNS_4arch4Sm80ELb0ELb0ELb1ELb1ELb1ELb0ELb1ELb0EEENS1_21CollectiveEpilogueFwdINS6_IJS8_SA_S9_EEENS6_IJNS7_ILi1EEESI_SI_EEESC_SE_Li256ELb1ELb1ELb0ELb0EEENS1_19SingleTileSchedulerILb1ELb0ELb1ELi128EEEEEEEEEvNT_6ParamsE)
        /*004c*/ 	.short	0x0380
        /*004e*/ 	.short	0x0418


	//----- nvinfo : EIATTR_SW_WAR
	.align		4
.L_140:
        /*0050*/ 	.byte	0x04, 0x36
        /*0052*/ 	.short	(.L_142 - .L_141)
.L_141:
        /*0054*/ 	.word	0x00000008
.L_142:


//--------------------- .nv.info._ZN7cutlass13device_kernelIN5flash19enable_sm80_to_sm89INS1_16FlashAttnFwdSm80INS1_25CollectiveMainloopFwdSm80ILi8ELi1ELb0EN4cute5tupleIJNS5_1CILi128EEENS7_ILi64EEENS7_ILi192EEEEEELi192ENS_10bfloat16_tEfNS_4arch4Sm80ELb0ELb0ELb1ELb1ELb1ELb1ELb1ELb0EEENS1_21CollectiveEpilogueFwdINS6_IJS8_SA_S9_EEENS6_IJNS7_ILi1EEESI_SI_EEESC_SE_Li256ELb1ELb1ELb0ELb0EEENS1_19SingleTileSchedulerILb1ELb0ELb1ELi128EEEEEEEEEvNT_6ParamsE --------------------------
	.section	.nv.info._ZN7cutlass13device_kernelIN5flash19enable_sm80_to_sm89INS1_16FlashAttnFwdSm80INS1_25CollectiveMainloopFwdSm80ILi8ELi1ELb0EN4cute5tupleIJNS5_1CILi128EEENS7_ILi64EEENS7_ILi192EEEEEELi192ENS_10bfloat16_tEfNS_4arch4Sm80ELb0ELb0ELb1ELb1ELb1ELb1ELb1ELb0EEENS1_21CollectiveEpilogueFwdINS6_IJS8_SA_S9_EEENS6_IJNS7_ILi1EEESI_SI_EEESC_SE_Li256ELb1ELb1ELb0ELb0EEENS1_19SingleTileSchedulerILb1ELb0ELb1ELi128EEEEEEEEEvNT_6ParamsE,"",@"SHT_CUDA_INFO"
	.sectionflags	@""
	.align	4


	//----- nvinfo : EIATTR_CUDA_API_VERSION
	.align		4
        /*0000*/ 	.byte	0x04, 0x37
        /*0002*/ 	.short	(.L_144 - .L_143)
.L_143:
        /*0004*/ 	.word	0x00000082


	//----- nvinfo : EIATTR_KPARAM_INFO
	.align		4
.L_144:
        /*0008*/ 	.byte	0x04, 0x17
        /*000a*/ 	.short	(.L_146 - .L_145)
.L_145:
        /*000c*/ 	.word	0x00000000
        /*0010*/ 	.short	0x0000
        /*0012*/ 	.short	0x0000
        /*0014*/ 	.byte	0x00, 0xf0, 0x61, 0x10


	//----- nvinfo : EIATTR_SPARSE_MMA_MASK
	.align		4
.L_146:
        /*0018*/ 	.byte	0x03, 0x50
        /*001a*/ 	.short	0x0000


	//----- nvinfo : EIATTR_MAXREG_COUNT
	.align		4
        /*001c*/ 	.byte	0x03, 0x1b
        /*001e*/ 	.short	0x00ff


	//----- nvinfo : EIATTR_MERCURY_ISA_VERSION
	.align		4
        /*0020*/ 	.byte	0x03, 0x5f
        /*0022*/ 	.short	0x0101


	//----- nvinfo : EIATTR_VRC_CTA_INIT_COUNT
	.align		4
        /*0024*/ 	.byte	0x02, 0x4a
	.zero		1
	.zero		1


	//----- nvinfo : EIATTR_EXIT_INSTR_OFFSETS
	.align		4
        /*0028*/ 	.byte	0x04, 0x1c
        /*002a*/ 	.short	(.L_148 - .L_147)


	//   ....[0]....
.L_147:
        /*002c*/ 	.word	0x00000010


	//----- nvinfo : EIATTR_MAX_THREADS
	.align		4
.L_148:
        /*0030*/ 	.byte	0x04, 0x05
        /*0032*/ 	.short	(.L_150 - .L_149)
.L_149:
        /*0034*/ 	.word	0x00000100
        /*0038*/ 	.word	0x00000001
        /*003c*/ 	.word	0x00000001


	//----- nvinfo : EIATTR_CBANK_PARAM_SIZE
	.align		4
.L_150:
        /*0040*/ 	.byte	0x03, 0x19
        /*0042*/ 	.short	0x0418


	//----- nvinfo : EIATTR_PARAM_CBANK
	.align		4
        /*0044*/ 	.byte	0x04, 0x0a
        /*0046*/ 	.short	(.L_152 - .L_151)
	.align		4
.L_151:
        /*0048*/ 	.word	index@(.nv.constant0._ZN7cutlass13device_kernelIN5flash19enable_sm80_to_sm89INS1_16FlashAttnFwdSm80INS1_25CollectiveMainloopFwdSm80ILi8ELi1ELb0EN4cute5tupleIJNS5_1CILi128EEENS7_ILi64EEENS7_ILi192EEEEEELi192ENS_10bfloat16_tEfNS_4arch4Sm80ELb0ELb0ELb1ELb1ELb1ELb1ELb1ELb0EEENS1_21CollectiveEpilogueFwdINS6_IJS8_SA_S9_EEENS6_IJNS7_ILi1EEESI_SI_EEESC_SE_Li256ELb1ELb1ELb0ELb0EEENS1_19SingleTileSchedulerILb1ELb0ELb1ELi128EEEEEEEEEvNT_6ParamsE)
        /*004c*/ 	.short	0x0380
        /*004e*/ 	.short	0x0418


	//----- nvinfo : EIATTR_SW_WAR
	.align		4
.L_152:
        /*0050*/ 	.byte	0x04, 0x36
        /*0052*/ 	.short	(.L_154 - .L_153)
.L_153:
        /*0054*/ 	.word	0x00000008
.L_154:


//--------------------- .nv.info._ZN7cutlass13device_kernelIN5flash19enable_sm80_to_sm89INS1_16FlashAttnFwdSm80INS1_25CollectiveMainloopFwdSm80ILi8ELi1ELb0EN4cute5tupleIJNS5_1CILi128EEENS7_ILi64EEENS7_ILi192EEEEEELi192ENS_10bfloat16_tEfNS_4arch4Sm80ELb0ELb1ELb1ELb0ELb1ELb0ELb1ELb0EEENS1_21CollectiveEpilogueFwdINS6_IJS8_SA_S9_EEENS6_IJNS7_ILi1EEESI_SI_EEESC_SE_Li256ELb0ELb1ELb0ELb0EEENS1_19SingleTileSchedulerILb0ELb0ELb1ELi128EEEEEEEEEvNT_6ParamsE --------------------------
	.section	.nv.info._ZN7cutlass13device_kernelIN5flash19enable_sm80_to_sm89INS1_16FlashAttnFwdSm80INS1_25CollectiveMainloopFwdSm80ILi8ELi1ELb0EN4cute5tupleIJNS5_1CILi128EEENS7_ILi64EEENS7_ILi192EEEEEELi192ENS_10bfloat16_tEfNS_4arch4Sm80ELb0ELb1ELb1ELb0ELb1ELb0ELb1ELb0EEENS1_21CollectiveEpilogueFwdINS6_IJS8_SA_S9_EEENS6_IJNS7_ILi1EEESI_SI_EEESC_SE_Li256ELb0ELb1ELb0ELb0EEENS1_19SingleTileSchedulerILb0ELb0ELb1ELi128EEEEEEEEEvNT_6ParamsE,"",@"SHT_CUDA_INFO"
	.sectionflags	@""
	.align	4


	//----- nvinfo : EIATTR_CUDA_API_VERSION
	.align		4
        /*0000*/ 	.byte	0x04, 0x37
        /*0002*/ 	.short	(.L_156 - .L_155)
.L_155:
        /*0004*/ 	.word	0x00000082


	//----- nvinfo : EIATTR_KPARAM_INFO
	.align		4
.L_156:
        /*0008*/ 	.byte	0x04, 0x17
        /*000a*/ 	.short	(.L_158 - .L_157)
.L_157:
        /*000c*/ 	.word	0x00000000
        /*0010*/ 	.short	0x0000
        /*0012*/ 	.short	0x0000
        /*0014*/ 	.byte	0x00, 0xf0, 0x61, 0x10


	//----- nvinfo : EIATTR_SPARSE_MMA_MASK
	.align		4
.L_158:
        /*0018*/ 	.byte	0x03, 0x50
        /*001a*/ 	.short	0x0000


	//----- nvinfo : EIATTR_MAXREG_COUNT
	.align		4
        /*001c*/ 	.byte	0x03, 0x1b
        /*001e*/ 	.short	0x00ff


	//----- nvinfo : EIATTR_MERCURY_ISA_VERSION
	.align		4
        /*0020*/ 	.byte	0x03, 0x5f
        /*0022*/ 	.short	0x0101


	//----- nvinfo : EIATTR_VRC_CTA_INIT_COUNT
	.align		4
        /*0024*/ 	.byte	0x02, 0x4a
	.zero		1
	.zero		1


	//----- nvinfo : EIATTR_EXIT_INSTR_OFFSETS
	.align		4
        /*0028*/ 	.byte	0x04, 0x1c
        /*002a*/ 	.short	(.L_160 - .L_159)


	//   ....[0]....
.L_159:
        /*002c*/ 	.word	0x00000010


	//----- nvinfo : EIATTR_MAX_THREADS
	.align		4
.L_160:
        /*0030*/ 	.byte	0x04, 0x05
        /*0032*/ 	.short	(.L_162 - .L_161)
.L_161:
        /*0034*/ 	.word	0x00000100
        /*0038*/ 	.word	0x00000001
        /*003c*/ 	.word	0x00000001


	//----- nvinfo : EIATTR_CBANK_PARAM_SIZE
	.align		4
.L_162:
        /*0040*/ 	.byte	0x03, 0x19
        /*0042*/ 	.short	0x0418


	//----- nvinfo : EIATTR_PARAM_CBANK
	.align		4
        /*0044*/ 	.byte	0x04, 0x0a
        /*0046*/ 	.short	(.L_164 - .L_163)
	.align		4
.L_163:
        /*0048*/ 	.word	index@(.nv.constant0._ZN7cutlass13device_kernelIN5flash19enable_sm80_to_sm89INS1_16FlashAttnFwdSm80INS1_25CollectiveMainloopFwdSm80ILi8ELi1ELb0EN4cute5tupleIJNS5_1CILi128EEENS7_ILi64EEENS7_ILi192EEEEEELi192ENS_10bfloat16_tEfNS_4arch4Sm80ELb0ELb1ELb1ELb0ELb1ELb0ELb1ELb0EEENS1_21CollectiveEpilogueFwdINS6_IJS8_SA_S9_EEENS6_IJNS7_ILi1EEESI_SI_EEESC_SE_Li256ELb0ELb1ELb0ELb0EEENS1_19SingleTileSchedulerILb0ELb0ELb1ELi128EEEEEEEEEvNT_6ParamsE)
        /*004c*/ 	.short	0x0380
        /*004e*/ 	.short	0x0418


	//----- nvinfo : EIATTR_SW_WAR
	.align		4
.L_164:
        /*0050*/ 	.byte	0x04, 0x36
        /*0052*/ 	.short	(.L_166 - .L_165)
.L_165:
        /*0054*/ 	.word	0x00000008
.L_166:


//--------------------- .nv.info._ZN7cutlass13device_kernelIN5flash19enable_sm80_to_sm89INS1_16FlashAttnFwdSm80INS1_25CollectiveMainloopFwdSm80ILi8ELi1ELb0EN4cute5tupleIJNS5_1CILi128EEENS7_ILi64EEENS7_ILi192EEEEEELi192ENS_10bfloat16_tEfNS_4arch4Sm80ELb0ELb1ELb1ELb1ELb1ELb0ELb1ELb0EEENS1_21CollectiveEpilogueFwdINS6_IJS8_SA_S9_EEENS6_IJNS7_ILi1EEESI_SI_EEESC_SE_Li256ELb1ELb1ELb0ELb0EEENS1_19SingleTileSchedulerILb1ELb0ELb1ELi128EEEEEEEEEvNT_6ParamsE --------------------------
	.section	.nv.info._ZN7cutlass13device_kernelIN5flash19enable_sm80_to_sm89INS1_16FlashAttnFwdSm80INS1_25CollectiveMainloopFwdSm80ILi8ELi1ELb0EN4cute5tupleIJNS5_1CILi128EEENS7_ILi64EEENS7_ILi192EEEEEELi192ENS_10bfloat16_tEfNS_4arch4Sm80ELb0ELb1ELb1ELb1ELb1ELb0ELb1ELb0EEENS1_21CollectiveEpilogueFwdINS6_IJS8_SA_S9_EEENS6_IJNS7_ILi1EEESI_SI_EEESC_SE_Li256ELb1ELb1ELb0ELb0EEENS1_19SingleTileSchedulerILb1ELb0ELb1ELi128EEEEEEEEEvNT_6ParamsE,"",@"SHT_CUDA_INFO"
	.sectionflags	@""
	.align	4


	//----- nvinfo : EIATTR_CUDA_API_VERSION
	.align		4
        /*0000*/ 	.byte	0x04, 0x37
        /*0002*/ 	.short	(.L_168 - .L_167)
.L_167:
        /*0004*/ 	.word	0x00000082


	//----- nvinfo : EIATTR_KPARAM_INFO
	.align		4
.L_168:
        /*0008*/ 	.byte	0x04, 0x17
        /*000a*/ 	.short	(.L_170 - .L_169)
.L_169:
        /*000c*/ 	.word	0x00000000
        /*0010*/ 	.short	0x0000
        /*0012*/ 	.short	0x0000
        /*0014*/ 	.byte	0x00, 0xf0, 0x61, 0x10


	//----- nvinfo : EIATTR_SPARSE_MMA_MASK
	.align		4
.L_170:
        /*0018*/ 	.byte	0x03, 0x50
        /*001a*/ 	.short	0x0000


	//----- nvinfo : EIATTR_MAXREG_COUNT
	.align		4
        /*001c*/ 	.byte	0x03, 0x1b
        /*001e*/ 	.short	0x00ff


	//----- nvinfo : EIATTR_MERCURY_ISA_VERSION
	.align		4
        /*0020*/ 	.byte	0x03, 0x5f
        /*0022*/ 	.short	0x0101


	//----- nvinfo : EIATTR_VRC_CTA_INIT_COUNT
	.align		4
        /*0024*/ 	.byte	0x02, 0x4a
	.zero		1
	.zero		1


	//----- nvinfo : EIATTR_EXIT_INSTR_OFFSETS
	.align		4
        /*0028*/ 	.byte	0x04, 0x1c
        /*002a*/ 	.short	(.L_172 - .L_171)


	//   ....[0]....
.L_171:
        /*002c*/ 	.word	0x00000010


	//----- nvinfo : EIATTR_MAX_THREADS
	.align		4
.L_172:
        /*0030*/ 	.byte	0x04, 0x05
        /*0032*/ 	.short	(.L_174 - .L_173)
.L_173:
        /*0034*/ 	.word	0x00000100
        /*0038*/ 	.word	0x00000001
        /*003c*/ 	.word	0x00000001


	//----- nvinfo : EIATTR_CBANK_PARAM_SIZE
	.align		4
.L_174:
        /*0040*/ 	.byte	0x03, 0x19
        /*0042*/ 	.short	0x0418


	//----- nvinfo : EIATTR_PARAM_CBANK
	.align		4
        /*0044*/ 	.byte	0x04, 0x0a
        /*0046*/ 	.short	(.L_176 - .L_175)
	.align		4
.L_175:
        /*0048*/ 	.word	index@(.nv.constant0._ZN7cutlass13device_kernelIN5flash19enable_sm80_to_sm89INS1_16FlashAttnFwdSm80INS1_25CollectiveMainloopFwdSm80ILi8ELi1ELb0EN4cute5tupleIJNS5_1CILi128EEENS7_ILi64EEENS7_ILi192EEEEEELi192ENS_10bfloat16_tEfNS_4arch4Sm80ELb0ELb1ELb1ELb1ELb1ELb0ELb1ELb0EEENS1_21CollectiveEpilogueFwdINS6_IJS8_SA_S9_EEENS6_IJNS7_ILi1EEESI_SI_EEESC_SE_Li256ELb1ELb1ELb0ELb0EEENS1_19SingleTileSchedulerILb1ELb0ELb1ELi128EEEEEEEEEvNT_6ParamsE)
        /*004c*/ 	.short	0x0380
        /*004e*/ 	.short	0x0418


	//----- nvinfo : EIATTR_SW_WAR
	.align		4
.L_176:
        /*0050*/ 	.byte	0x04, 0x36
        /*0052*/ 	.short	(.L_178 - .L_177)
.L_177:
        /*0054*/ 	.word	0x00000008
.L_178:


//--------------------- .nv.info._ZN7cutlass13device_kernelIN5flash19enable_sm80_to_sm89INS1_16FlashAttnFwdSm80INS1_25CollectiveMainloopFwdSm80ILi8ELi1ELb0EN4cute5tupleIJNS5_1CILi128EEENS7_ILi64EEENS7_ILi192EEEEEELi192ENS_10bfloat16_tEfNS_4arch4Sm80ELb0ELb1ELb1ELb1ELb1ELb1ELb1ELb0EEENS1_21CollectiveEpilogueFwdINS6_IJS8_SA_S9_EEENS6_IJNS7_ILi1EEESI_SI_EEESC_SE_Li256ELb1ELb1ELb0ELb0EEENS1_19SingleTileSchedulerILb1ELb0ELb1ELi128EEEEEEEEEvNT_6ParamsE --------------------------
	.section	.nv.info._ZN7cutlass13device_kernelIN5flash19enable_sm80_to_sm89INS1_16FlashAttnFwdSm80INS1_25CollectiveMainloopFwdSm80ILi8ELi1ELb0EN4cute5tupleIJNS5_1CILi128EEENS7_ILi64EEENS7_ILi192EEEEEELi192ENS_10bfloat16_tEfNS_4arch4Sm80ELb0ELb1ELb1ELb1ELb1ELb1ELb1ELb0EEENS1_21CollectiveEpilogueFwdINS6_IJS8_SA_S9_EEENS6_IJNS7_ILi1EEESI_SI_EEESC_SE_Li256ELb1ELb1ELb0ELb0EEENS1_19SingleTileSchedulerILb1ELb0ELb1ELi128EEEEEEEEEvNT_6ParamsE,"",@"SHT_CUDA_INFO"
	.sectionflags	@""
	.align	4


	//----- nvinfo : EIATTR_CUDA_API_VERSION
	.align		4
        /*0000*/ 	.byte	0x04, 0x37
        /*0002*/ 	.short	(.L_180 - .L_179)
.L_179:
        /*0004*/ 	.word	0x00000082


	//----- nvinfo : EIATTR_KPARAM_INFO
	.align		4
.L_180:
        /*0008*/ 	.byte	0x04, 0x17
        /*000a*/ 	.short	(.L_182 - .L_181)
.L_181:
        /*000c*/ 	.word	0x00000000
        /*0010*/ 	.short	0x0000
        /*0012*/ 	.short	0x0000
        /*0014*/ 	.byte	0x00, 0xf0, 0x61, 0x10


	//----- nvinfo : EIATTR_SPARSE_MMA_MASK
	.align		4
.L_182:
        /*0018*/ 	.byte	0x03, 0x50
        /*001a*/ 	.short	0x0000


	//----- nvinfo : EIATTR_MAXREG_COUNT
	.align		4
        /*001c*/ 	.byte	0x03, 0x1b
        /*001e*/ 	.short	0x00ff


	//----- nvinfo : EIATTR_MERCURY_ISA_VERSION
	.align		4
        /*0020*/ 	.byte	0x03, 0x5f
        /*0022*/ 	.short	0x0101


	//----- nvinfo : EIATTR_VRC_CTA_INIT_COUNT
	.align		4
        /*0024*/ 	.byte	0x02, 0x4a
	.zero		1
	.zero		1


	//----- nvinfo : EIATTR_EXIT_INSTR_OFFSETS
	.align		4
        /*0028*/ 	.byte	0x04, 0x1c
        /*002a*/ 	.short	(.L_184 - .L_183)


	//   ....[0]....
.L_183:
        /*002c*/ 	.word	0x00000010


	//----- nvinfo : EIATTR_MAX_THREADS
	.align		4
.L_184:
        /*0030*/ 	.byte	0x04, 0x05
        /*0032*/ 	.short	(.L_186 - .L_185)
.L_185:
        /*0034*/ 	.word	0x00000100
        /*0038*/ 	.word	0x00000001
        /*003c*/ 	.word	0x00000001


	//----- nvinfo : EIATTR_CBANK_PARAM_SIZE
	.align		4
.L_186:
        /*0040*/ 	.byte	0x03, 0x19
        /*0042*/ 	.short	0x0418


	//----- nvinfo : EIATTR_PARAM_CBANK
	.align		4
        /*0044*/ 	.byte	0x04, 0x0a
        /*0046*/ 	.short	(.L_188 - .L_187)
	.align		4
.L_187:
        /*0048*/ 	.word	index@(.nv.constant0._ZN7cutlass13device_kernelIN5flash19enable_sm80_to_sm89INS1_16FlashAttnFwdSm80INS1_25CollectiveMainloopFwdSm80ILi8ELi1ELb0EN4cute5tupleIJNS5_1CILi128EEENS7_ILi64EEENS7_ILi192EEEEEELi192ENS_10bfloat16_tEfNS_4arch4Sm80ELb0ELb1ELb1ELb1ELb1ELb1ELb1ELb0EEENS1_21CollectiveEpilogueFwdINS6_IJS8_SA_S9_EEENS6_IJNS7_ILi1EEESI_SI_EEESC_SE_Li256ELb1ELb1ELb0ELb0EEENS1_19SingleTileSchedulerILb1ELb0ELb1ELi128EEEEEEEEEvNT_6ParamsE)
        /*004c*/ 	.short	0x0380
        /*004e*/ 	.short	0x0418


	//----- nvinfo : EIATTR_SW_WAR
	.align		4
.L_188:
        /*0050*/ 	.byte	0x04, 0x36
        /*0052*/ 	.short	(.L_190 - .L_189)
.L_189:
        /*0054*/ 	.word	0x00000008
.L_190:


//--------------------- .nv.info._ZN7cutlass13device_kernelIN5flash19enable_sm80_to_sm89INS1_16FlashAttnFwdSm80INS1_25CollectiveMainloopFwdSm80ILi8ELi1ELb0EN4cute5tupleIJNS5_1CILi128EEENS7_ILi64EEENS7_ILi192EEEEEELi192ENS_10bfloat16_tEfNS_4arch4Sm80ELb1ELb0ELb1ELb0ELb1ELb0ELb1ELb0EEENS1_21CollectiveEpilogueFwdINS6_IJS8_SA_S9_EEENS6_IJNS7_ILi1EEESI_SI_EEESC_SE_Li256ELb0ELb1ELb0ELb0EEENS1_30DynamicPersistentTileSchedulerILi256ELi256ELb0ELb1ELb0EEEEEEEEEvNT_6ParamsE --------------------------
	.section	.nv.info._ZN7cutlass13device_kernelIN5flash19enable_sm80_to_sm89INS1_16FlashAttnFwdSm80INS1_25CollectiveMainloopFwdSm80ILi8ELi1ELb0EN4cute5tupleIJNS5_1CILi128EEENS7_ILi64EEENS7_ILi192EEEEEELi192ENS_10bfloat16_tEfNS_4arch4Sm80ELb1ELb0ELb1ELb0ELb1ELb0ELb1ELb0EEENS1_21CollectiveEpilogueFwdINS6_IJS8_SA_S9_EEENS6_IJNS7_ILi1EEESI_SI_EEESC_SE_Li256ELb0ELb1ELb0ELb0EEENS1_30DynamicPersistentTileSchedulerILi256ELi256ELb0ELb1ELb0EEEEEEEEEvNT_6ParamsE,"",@"SHT_CUDA_INFO"
	.sectionflags	@""
	.align	4


	//----- nvinfo : EIATTR_CUDA_API_VERSION
	.align		4
        /*0000*/ 	.byte	0x04, 0x37
        /*0002*/ 	.short	(.L_192 - .L_191)
.L_191:
        /*0004*/ 	.word	0x00000082


	//----- nvinfo : EIATTR_KPARAM_INFO
	.align		4
.L_192:
        /*0008*/ 	.byte	0x04, 0x17
        /*000a*/ 	.short	(.L_194 - .L_193)
.L_193:
        /*000c*/ 	.word	0x00000000
        /*0010*/ 	.short	0x0000
        /*0012*/ 	.short	0x0000
        /*0014*/ 	.byte	0x00, 0xf0, 0xa1, 0x10


	//----- nvinfo : EIATTR_SPARSE_MMA_MASK
	.align		4
.L_194:
        /*0018*/ 	.byte	0x03, 0x50
        /*001a*/ 	.short	0x0000


	//----- nvinfo : EIATTR_MAXREG_COUNT
	.align		4
        /*001c*/ 	.byte	0x03, 0x1b
        /*001e*/ 	.short	0x00ff


	//----- nvinfo : EIATTR_MERCURY_ISA_VERSION
	.align		4
        /*0020*/ 	.byte	0x03, 0x5f
        /*0022*/ 	.short	0x0101


	//----- nvinfo : EIATTR_VRC_CTA_INIT_COUNT
	.align		4
        /*0024*/ 	.byte	0x02, 0x4a
	.zero		1
	.zero		1


	//----- nvinfo : EIATTR_EXIT_INSTR_OFFSETS
	.align		4
        /*0028*/ 	.byte	0x04, 0x1c
        /*002a*/ 	.short	(.L_196 - .L_195)


	//   ....[0]....
.L_195:
        /*002c*/ 	.word	0x00000010


	//----- nvinfo : EIATTR_MAX_THREADS
	.align		4
.L_196:
        /*0030*/ 	.byte	0x04, 0x05
        /*0032*/ 	.short	(.L_198 - .L_197)
.L_197:
        /*0034*/ 	.word	0x00000100
        /*0038*/ 	.word	0x00000001
        /*003c*/ 	.word	0x00000001


	//----- nvinfo : EIATTR_CBANK_PARAM_SIZE
	.align		4
.L_198:
        /*0040*/ 	.byte	0x03, 0x19
        /*0042*/ 	.short	0x0428


	//----- nvinfo : EIATTR_PARAM_CBANK
	.align		4
        /*0044*/ 	.byte	0x04, 0x0a
        /*0046*/ 	.short	(.L_200 - .L_199)
	.align		4
.L_199:
        /*0048*/ 	.word	index@(.nv.constant0._ZN7cutlass13device_kernelIN5flash19enable_sm80_to_sm89INS1_16FlashAttnFwdSm80INS1_25CollectiveMainloopFwdSm80ILi8ELi1ELb0EN4cute5tupleIJNS5_1CILi128EEENS7_ILi64EEENS7_ILi192EEEEEELi192ENS_10bfloat16_tEfNS_4arch4Sm80ELb1ELb0ELb1ELb0ELb1ELb0ELb1ELb0EEENS1_21CollectiveEpilogueFwdINS6_IJS8_SA_S9_EEENS6_IJNS7_ILi1EEESI_SI_EEESC_SE_Li256ELb0ELb1ELb0ELb0EEENS1_30DynamicPersistentTileSchedulerILi256ELi256ELb0ELb1ELb0EEEEEEEEEvNT_6ParamsE)
        /*004c*/ 	.short	0x0380
        /*004e*/ 	.short	0x0428


	//----- nvinfo : EIATTR_SW_WAR
	.align		4
.L_200:
        /*0050*/ 	.byte	0x04, 0x36
        /*0052*/ 	.short	(.L_202 - .L_201)
.L_201:
        /*0054*/ 	.word	0x00000008
.L_202:


//--------------------- .nv.info._ZN7cutlass13device_kernelIN5flash19enable_sm80_to_sm89INS1_16FlashAttnFwdSm80INS1_25CollectiveMainloopFwdSm80ILi8ELi1ELb0EN4cute5tupleIJNS5_1CILi128EEENS7_ILi64EEENS7_ILi192EEEEEELi192ENS_10bfloat16_tEfNS_4arch4Sm80ELb1ELb0ELb1ELb1ELb1ELb0ELb1ELb0EEENS1_21CollectiveEpilogueFwdINS6_IJS8_SA_S9_EEENS6_IJNS7_ILi1EEESI_SI_EEESC_SE_Li256ELb1ELb1ELb0ELb0EEENS1_19SingleTileSchedulerILb1ELb0ELb1ELi128EEEEEEEEEvNT_6ParamsE --------------------------
	.section	.nv.info._ZN7cutlass13device_kernelIN5flash19enable_sm80_to_sm89INS1_16FlashAttnFwdSm80INS1_25CollectiveMainloopFwdSm80ILi8ELi1ELb0EN4cute5tupleIJNS5_1CILi128EEENS7_ILi64EEENS7_ILi192EEEEEELi192ENS_10bfloat16_tEfNS_4arch4Sm80ELb1ELb0ELb1ELb1ELb1ELb0ELb1ELb0EEENS1_21CollectiveEpilogueFwdINS6_IJS8_SA_S9_EEENS6_IJNS7_ILi1EEESI_SI_EEESC_SE_Li256ELb1ELb1ELb0ELb0EEENS1_19SingleTileSchedulerILb1ELb0ELb1ELi128EEEEEEEEEvNT_6ParamsE,"",@"SHT_CUDA_INFO"
	.sectionflags	@""
	.align	4


	//----- nvinfo : EIATTR_CUDA_API_VERSION
	.align		4
        /*0000*/ 	.byte	0x04, 0x37
        /*0002*/ 	.short	(.L_204 - .L_203)
.L_203:
        /*0004*/ 	.word	0x00000082


	//----- nvinfo : EIATTR_KPARAM_INFO
	.align		4
.L_204:
        /*0008*/ 	.byte	0x04, 0x17
        /*000a*/ 	.short	(.L_206 - .L_205)
.L_205:
        /*000c*/ 	.word	0x00000000
        /*0010*/ 	.short	0x0000
        /*0012*/ 	.short	0x0000
        /*0014*/ 	.byte	0x00, 0xf0, 0x61, 0x10


	//----- nvinfo : EIATTR_SPARSE_MMA_MASK
	.align		4
.L_206:
        /*0018*/ 	.byte	0x03, 0x50
        /*001a*/ 	.short	0x0000


	//----- nvinfo : EIATTR_MAXREG_COUNT
	.align		4
        /*001c*/ 	.byte	0x03, 0x1b
        /*001e*/ 	.short	0x00ff


	//----- nvinfo : EIATTR_MERCURY_ISA_VERSION
	.align		4
        /*0020*/ 	.byte	0x03, 0x5f
        /*0022*/ 	.short	0x0101


	//----- nvinfo : EIATTR_VRC_CTA_INIT_COUNT
	.align		4
        /*0024*/ 	.byte	0x02, 0x4a
	.zero		1
	.zero		1


	//----- nvinfo : EIATTR_EXIT_INSTR_OFFSETS
	.align		4
        /*0028*/ 	.byte	0x04, 0x1c
        /*002a*/ 	.short	(.L_208 - .L_207)


	//   ....[0]....
.L_207:
        /*002c*/ 	.word	0x00000010


	//----- nvinfo : EIATTR_MAX_THREADS
	.align		4
.L_208:
        /*0030*/ 	.byte	0x04, 0x05
        /*0032*/ 	.short	(.L_210 - .L_209)
.L_209:
        /*0034*/ 	.word	0x00000100
        /*0038*/ 	.word	0x00000001
        /*003c*/ 	.word	0x00000001


	//----- nvinfo : EIATTR_CBANK_PARAM_SIZE
	.align		4
.L_210:
        /*0040*/ 	.byte	0x03, 0x19
        /*0042*/ 	.short	0x0418


	//----- nvinfo : EIATTR_PARAM_CBANK
	.align		4
        /*0044*/ 	.byte	0x04, 0x0a
        /*0046*/ 	.short	(.L_212 - .L_211)
	.align		4
.L_211:
        /*0048*/ 	.word	index@(.nv.constant0._ZN7cutlass13device_kernelIN5flash19enable_sm80_to_sm89INS1_16FlashAttnFwdSm80INS1_25CollectiveMainloopFwdSm80ILi8ELi1ELb0EN4cute5tupleIJNS5_1CILi128EEENS7_ILi64EEENS7_ILi192EEEEEELi192ENS_10bfloat16_tEfNS_4arch4Sm80ELb1ELb0ELb1ELb1ELb1ELb0ELb1ELb0EEENS1_21CollectiveEpilogueFwdINS6_IJS8_SA_S9_EEENS6_IJNS7_ILi1EEESI_SI_EEESC_SE_Li256ELb1ELb1ELb0ELb0EEENS1_19SingleTileSchedulerILb1ELb0ELb1ELi128EEEEEEEEEvNT_6ParamsE)
        /*004c*/ 	.short	0x0380
        /*004e*/ 	.short	0x0418


	//----- nvinfo : EIATTR_SW_WAR
	.align		4
.L_212:
        /*0050*/ 	.byte	0x04, 0x36
        /*0052*/ 	.short	(.L_214 - .L_213)
.L_213:
        /*0054*/ 	.word	0x00000008
.L_214:


//--------------------- .nv.info._ZN7cutlass13device_kernelIN5flash19enable_sm80_to_sm89INS1_16FlashAttnFwdSm80INS1_25CollectiveMainloopFwdSm80ILi8ELi1ELb0EN4cute5tupleIJNS5_1CILi128EEENS7_ILi64EEENS7_ILi192EEEEEELi192ENS_10bfloat16_tEfNS_4arch4Sm80ELb1ELb0ELb1ELb1ELb1ELb1ELb1ELb0EEENS1_21CollectiveEpilogueFwdINS6_IJS8_SA_S9_EEENS6_IJNS7_ILi1EEESI_SI_EEESC_SE_Li256ELb1ELb1ELb0ELb0EEENS1_19SingleTileSchedulerILb1ELb0ELb1ELi128EEEEEEEEEvNT_6ParamsE --------------------------
	.section	.nv.info._ZN7cutlass13device_kernelIN5flash19enable_sm80_to_sm89INS1_16FlashAttnFwdSm80INS1_25CollectiveMainloopFwdSm80ILi8ELi1ELb0EN4cute5tupleIJNS5_1CILi128EEENS7_ILi64EEENS7_ILi192EEEEEELi192ENS_10bfloat16_tEfNS_4arch4Sm80ELb1ELb0ELb1ELb1ELb1ELb1ELb1ELb0EEENS1_21CollectiveEpilogueFwdINS6_IJS8_SA_S9_EEENS6_IJNS7_ILi1EEESI_SI_EEESC_SE_Li256ELb1ELb1ELb0ELb0EEENS1_19SingleTileSchedulerILb1ELb0ELb1ELi128EEEEEEEEEvNT_6ParamsE,"",@"SHT_CUDA_INFO"
	.sectionflags	@""
	.align	4


	//----- nvinfo : EIATTR_CUDA_API_VERSION
	.align		4
        /*0000*/ 	.byte	0x04, 0x37
        /*0002*/ 	.short	(.L_216 - .L_215)
.L_215:
        /*0004*/ 	.word	0x00000082


	//----- nvinfo : EIATTR_KPARAM_INFO
	.align		4
.L_216:
        /*0008*/ 	.byte	0x04, 0x17
        /*000a*/ 	.short	(.L_218 - .L_217)
.L_217:
        /*000c*/ 	.word	0x00000000
        /*0010*/ 	.short	0x0000
        /*0012*/ 	.short	0x0000
        /*0014*/ 	.byte	0x00, 0xf0, 0x61, 0x10


	//----- nvinfo : EIATTR_SPARSE_MMA_MASK
	.align		4
.L_218:
        /*0018*/ 	.byte	0x03, 0x50
        /*001a*/ 	.short	0x0000


	//----- nvinfo : EIATTR_MAXREG_COUNT
	.align		4
        /*001c*/ 	.byte	0x03, 0x1b
        /*001e*/ 	.short	0x00ff


	//----- nvinfo : EIATTR_MERCURY_ISA_VERSION
	.align		4
        /*0020*/ 	.byte	0x03, 0x5f
        /*0022*/ 	.short	0x0101


	//----- nvinfo : EIATTR_VRC_CTA_INIT_COUNT
	.align		4
        /*0024*/ 	.byte	0x02, 0x4a
	.zero		1
	.zero		1


	//----- nvinfo : EIATTR_EXIT_INSTR_OFFSETS
	.align		4
        /*0028*/ 	.byte	0x04, 0x1c
        /*002a*/ 	.short	(.L_220 - .L_219)


	//   ....[0]....
.L_219:
        /*002c*/ 	.word	0x00000010


	//----- nvinfo : EIATTR_MAX_THREADS
	.align		4
.L_220:
        /*0030*/ 	.byte	0x04, 0x05
        /*0032*/ 	.short	(.L_222 - .L_221)
.L_221:
        /*0034*/ 	.word	0x00000100
        /*0038*/ 	.word	0x00000001
        /*003c*/ 	.word	0x00000001


	//----- nvinfo : EIATTR_CBANK_PARAM_SIZE
	.align		4
.L_222:
        /*0040*/ 	.byte	0x03, 0x19
        /*0042*/ 	.short	0x0418


	//----- nvinfo : EIATTR_PARAM_CBANK
	.align		4
        /*0044*/ 	.byte	0x04, 0x0a
        /*0046*/ 	.short	(.L_224 - .L_223)
	.align		4
.L_223:
        /*0048*/ 	.word	index@(.nv.constant0._ZN7cutlass13device_kernelIN5flash19enable_sm80_to_sm89INS1_16FlashAttnFwdSm80INS1_25CollectiveMainloopFwdSm80ILi8ELi1ELb0EN4cute5tupleIJNS5_1CILi128EEENS7_ILi64EEENS7_ILi192EEEEEELi192ENS_10bfloat16_tEfNS_4arch4Sm80ELb1ELb0ELb1ELb1ELb1ELb1ELb1ELb0EEENS1_21CollectiveEpilogueFwdINS6_IJS8_SA_S9_EEENS6_IJNS7_ILi1EEESI_SI_EEESC_SE_Li256ELb1ELb1ELb0ELb0EEENS1_19SingleTileSchedulerILb1ELb0ELb1ELi128EEEEEEEEEvNT_6ParamsE)
        /*004c*/ 	.short	0x0380
        /*004e*/ 	.short	0x0418


	//----- nvinfo : EIATTR_SW_WAR
	.align		4
.L_224:
        /*0050*/ 	.byte	0x04, 0x36
        /*0052*/ 	.short	(.L_226 - .L_225)
.L_225:
        /*0054*/ 	.word	0x00000008
.L_226:


//--------------------- .nv.info._ZN7cutlass13device_kernelIN5flash19enable_sm80_to_sm89INS1_16FlashAttnFwdSm80INS1_25CollectiveMainloopFwdSm80ILi8ELi2ELb0EN4cute5tupleIJNS5_1CILi128EEENS7_ILi64EEENS7_ILi192EEEEEELi192ENS_10bfloat16_tEfNS_4arch4Sm80ELb0ELb0ELb1ELb0ELb1ELb0ELb1ELb0EEENS1_21CollectiveEpilogueFwdINS6_IJS8_SA_S9_EEENS6_IJNS7_ILi1EEESI_SI_EEESC_SE_Li256ELb0ELb1ELb0ELb0EEENS1_19SingleTileSchedulerILb0ELb0ELb1ELi128EEEEEEEEEvNT_6ParamsE --------------------------
	.section	.nv.info._ZN7cutlass13device_kernelIN5flash19enable_sm80_to_sm89INS1_16FlashAttnFwdSm80INS1_25CollectiveMainloopFwdSm80ILi8ELi2ELb0EN4cute5tupleIJNS5_1CILi128EEENS7_ILi64EEENS7_ILi192EEEEEELi192ENS_10bfloat16_tEfNS_4arch4Sm80ELb0ELb0ELb1ELb0ELb1ELb0ELb1ELb0EEENS1_21CollectiveEpilogueFwdINS6_IJS8_SA_S9_EEENS6_IJNS7_ILi1EEESI_SI_EEESC_SE_Li256ELb0ELb1ELb0ELb0EEENS1_19SingleTileSchedulerILb0ELb0ELb1ELi128EEEEEEEEEvNT_6ParamsE,"",@"SHT_CUDA_INFO"
	.sectionflags	@""
	.align	4


	//----- nvinfo : EIATTR_CUDA_API_VERSION
	.align		4
        /*0000*/ 	.byte	0x04, 0x37
        /*0002*/ 	.short	(.L_228 - .L_227)
.L_227:
        /*0004*/ 	.word	0x00000082


	//----- nvinfo : EIATTR_KPARAM_INFO
	.align		4
.L_228:
        /*0008*/ 	.byte	0x04, 0x17
        /*000a*/ 	.short	(.L_230 - .L_229)
.L_229:
        /*000c*/ 	.word	0x00000000
        /*0010*/ 	.short	0x0000
        /*0012*/ 	.short	0x0000
        /*0014*/ 	.byte	0x00, 0xf0, 0x61, 0x10


	//----- nvinfo : EIATTR_SPARSE_MMA_MASK
	.align		4
.L_230:
        /*0018*/ 	.byte	0x03, 0x50
        /*001a*/ 	.short	0x0000


	//----- nvinfo : EIATTR_MAXREG_COUNT
	.align		4
        /*001c*/ 	.byte	0x03, 0x1b
        /*001e*/ 	.short	0x00ff


	//----- nvinfo : EIATTR_MERCURY_ISA_VERSION
	.align		4
        /*0020*/ 	.byte	0x03, 0x5f
        /*0022*/ 	.short	0x0101


	//----- nvinfo : EIATTR_VRC_CTA_INIT_COUNT
	.align		4
        /*0024*/ 	.byte	0x02, 0x4a
	.zero		1
	.zero		1


	//----- nvinfo : EIATTR_EXIT_INSTR_OFFSETS
	.align		4
        /*0028*/ 	.byte	0x04, 0x1c
        /*002a*/ 	.short	(.L_232 - .L_231)


	//   ....[0]....
.L_231:
        /*002c*/ 	.word	0x00000010


	//----- nvinfo : EIATTR_MAX_THREADS
	.align		4
.L_232:
        /*0030*/ 	.byte	0x04, 0x05
        /*0032*/ 	.short	(.L_234 - .L_233)
.L_233:
        /*0034*/ 	.word	0x00000100
        /*0038*/ 	.word	0x00000001
        /*003c*/ 	.word	0x00000001


	//----- nvinfo : EIATTR_CBANK_PARAM_SIZE
	.align		4
.L_234:
        /*0040*/ 	.byte	0x03, 0x19
        /*0042*/ 	.short	0x0418


	//----- nvinfo : EIATTR_PARAM_CBANK
	.align		4
        /*0044*/ 	.byte	0x04, 0x0a
        /*0046*/ 	.short	(.L_236 - .L_235)
	.align		4
.L_235:
        /*0048*/ 	.word	index@(.nv.constant0._ZN7cutlass13device_kernelIN5flash19enable_sm80_to_sm89INS1_16FlashAttnFwdSm80INS1_25CollectiveMainloopFwdSm80ILi8ELi2ELb0EN4cute5tupleIJNS5_1CILi128EEENS7_ILi64EEENS7_ILi192EEEEEELi192ENS_10bfloat16_tEfNS_4arch4Sm80ELb0ELb0ELb1ELb0ELb1ELb0ELb1ELb0EEENS1_21CollectiveEpilogueFwdINS6_IJS8_SA_S9_EEENS6_IJNS7_ILi1EEESI_SI_EEESC_SE_Li256ELb0ELb1ELb0ELb0EEENS1_19SingleTileSchedulerILb0ELb0ELb1ELi128EEEEEEEEEvNT_6ParamsE)
        /*004c*/ 	.short	0x0380
        /*004e*/ 	.short	0x0418


	//----- nvinfo : EIATTR_SW_WAR
	.align		4
.L_236:
        /*0050*/ 	.byte	0x04, 0x36
        /*0052*/ 	.short	(.L_238 - .L_237)
.L_237:
        /*0054*/ 	.word	0x00000008
.L_238:


//--------------------- .nv.info._ZN7cutlass13device_kernelIN5flash19enable_sm80_to_sm89INS1_16FlashAttnFwdSm80INS1_25CollectiveMainloopFwdSm80ILi8ELi2ELb0EN4cute5tupleIJNS5_1CILi128EEENS7_ILi64EEENS7_ILi192EEEEEELi192ENS_10bfloat16_tEfNS_4arch4Sm80ELb0ELb0ELb1ELb1ELb1ELb0ELb1ELb0EEENS1_21CollectiveEpilogueFwdINS6_IJS8_SA_S9_EEENS6_IJNS7_ILi1EEESI_SI_EEESC_SE_Li256ELb1ELb1ELb0ELb0EEENS1_19SingleTileSchedulerILb1ELb0ELb1ELi128EEEEEEEEEvNT_6ParamsE --------------------------
	.section	.nv.info._ZN7cutlass13device_kernelIN5flash19enable_sm80_to_sm89INS1_16FlashAttnFwdSm80INS1_25CollectiveMainloopFwdSm80ILi8ELi2ELb0EN4cute5tupleIJNS5_1CILi128EEENS7_ILi64EEENS7_ILi192EEEEEELi192ENS_10bfloat16_tEfNS_4arch4Sm80ELb0ELb0ELb1ELb1ELb1ELb0ELb1ELb0EEENS1_21CollectiveEpilogueFwdINS6_IJS8_SA_S9_EEENS6_IJNS7_ILi1EEESI_SI_EEESC_SE_Li256ELb1ELb1ELb0ELb0EEENS1_19SingleTileSchedulerILb1ELb0ELb1ELi128EEEEEEEEEvNT_6ParamsE,"",@"SHT_CUDA_INFO"
	.sectionflags	@""
	.align	4


	//----- nvinfo : EIATTR_CUDA_API_VERSION
	.align		4
        /*0000*/ 	.byte	0x04, 0x37
        /*0002*/ 	.short	(.L_240 - .L_239)
.L_239:
        /*0004*/ 	.word	0x00000082


	//----- nvinfo : EIATTR_KPARAM_INFO
	.align		4
.L_240:
        /*0008*/ 	.byte	0x04, 0x17
        /*000a*/ 	.short	(.L_242 - .L_241)
.L_241:
        /*000c*/ 	.word	0x00000000
        /*0010*/ 	.short	0x0000
        /*0012*/ 	.short	0x0000
        /*0014*/ 	.byte	0x00, 0xf0, 0x61, 0x10


	//----- nvinfo : EIATTR_SPARSE_MMA_MASK
	.align		4
.L_242:
        /*0018*/ 	.byte	0x03, 0x50
        /*001a*/ 	.short	0x0000


	//----- nvinfo : EIATTR_MAXREG_COUNT
	.align		4
        /*001c*/ 	.byte	0x03, 0x1b
        /*001e*/ 	.short	0x00ff


	//----- nvinfo : EIATTR_MERCURY_ISA_VERSION
	.align		4
        /*0020*/ 	.byte	0x03, 0x5f
        /*0022*/ 	.short	0x0101


	//----- nvinfo : EIATTR_VRC_CTA_INIT_COUNT
	.align		4
        /*0024*/ 	.byte	0x02, 0x4a
	.zero		1
	.zero		1


	//----- nvinfo : EIATTR_EXIT_INSTR_OFFSETS
	.align		4
        /*0028*/ 	.byte	0x04, 0x1c
        /*002a*/ 	.short	(.L_244 - .L_243)


	//   ....[0]....
.L_243:
        /*002c*/ 	.word	0x00000010


	//----- nvinfo : EIATTR_MAX_THREADS
	.align		4
.L_244:
        /*0030*/ 	.byte	0x04, 0x05
        /*0032*/ 	.short	(.L_246 - .L_245)
.L_245:
        /*0034*/ 	.word	0x00000100
        /*0038*/ 	.word	0x00000001
        /*003c*/ 	.word	0x00000001


	//----- nvinfo : EIATTR_CBANK_PARAM_SIZE
	.align		4
.L_246:
        /*0040*/ 	.byte	0x03, 0x19
        /*0042*/ 	.short	0x0418


	//----- nvinfo : EIATTR_PARAM_CBANK
	.align		4
        /*0044*/ 	.byte	0x04, 0x0a
        /*0046*/ 	.short	(.L_248 - .L_247)
	.align		4
.L_247:
        /*0048*/ 	.word	index@(.nv.constant0._ZN7cutlass13device_kernelIN5flash19enable_sm80_to_sm89INS1_16FlashAttnFwdSm80INS1_25CollectiveMainloopFwdSm80ILi8ELi2ELb0EN4cute5tupleIJNS5_1CILi128EEENS7_ILi64EEENS7_ILi192EEEEEELi192ENS_10bfloat16_tEfNS_4arch4Sm80ELb0ELb0ELb1ELb1ELb1ELb0ELb1ELb0EEENS1_21CollectiveEpilogueFwdINS6_IJS8_SA_S9_EEENS6_IJNS7_ILi1EEESI_SI_EEESC_SE_Li256ELb1ELb1ELb0ELb0EEENS1_19SingleTileSchedulerILb1ELb0ELb1ELi128EEEEEEEEEvNT_6ParamsE)
        /*004c*/ 	.short	0x0380
        /*004e*/ 	.short	0x0418


	//----- nvinfo : EIATTR_SW_WAR
	.align		4
.L_248:
        /*0050*/ 	.byte	0x04, 0x36
        /*0052*/ 	.short	(.L_250 - .L_249)
.L_249:
        /*0054*/ 	.word	0x00000008
.L_250:


//--------------------- .nv.info._ZN7cutlass13device_kernelIN5flash19enable_sm80_to_sm89INS1_16FlashAttnFwdSm80INS1_25CollectiveMainloopFwdSm80ILi8ELi2ELb0EN4cute5tupleIJNS5_1CILi128EEENS7_ILi64EEENS7_ILi192EEEEEELi192ENS_10bfloat16_tEfNS_4arch4Sm80ELb0ELb0ELb1ELb1ELb1ELb1ELb1ELb0EEENS1_21CollectiveEpilogueFwdINS6_IJS8_SA_S9_EEENS6_IJNS7_ILi1EEESI_SI_EEESC_SE_Li256ELb1ELb1ELb0ELb0EEENS1_19SingleTileSchedulerILb1ELb0ELb1ELi128EEEEEEEEEvNT_6ParamsE --------------------------
	.section	.nv.info._ZN7cutlass13device_kernelIN5flash19enable_sm80_to_sm89INS1_16FlashAttnFwdSm80INS1_25CollectiveMainloopFwdSm80ILi8ELi2ELb0EN4cute5tupleIJNS5_1CILi128EEENS7_ILi64EEENS7_ILi192EEEEEELi192ENS_10bfloat16_tEfNS_4arch4Sm80ELb0ELb0ELb1ELb1ELb1ELb1ELb1ELb0EEENS1_21CollectiveEpilogueFwdINS6_IJS8_SA_S9_EEENS6_IJNS7_ILi1EEESI_SI_EEESC_SE_Li256ELb1ELb1ELb0ELb0EEENS1_19SingleTileSchedulerILb1ELb0ELb1ELi128EEEEEEEEEvNT_6ParamsE,"",@"SHT_CUDA_INFO"
	.sectionflags	@""
	.align	4


	//----- nvinfo : EIATTR_CUDA_API_VERSION
	.align		4
        /*0000*/ 	.byte	0x04, 0x37
        /*0002*/ 	.short	(.L_252 - .L_251)
.L_251:
        /*0004*/ 	.word	0x00000082


	//----- nvinfo : EIATTR_KPARAM_INFO
	.align		4
.L_252:
        /*0008*/ 	.byte	0x04, 0x17
        /*000a*/ 	.short	(.L_254 - .L_253)
.L_253:
        /*000c*/ 	.word	0x00000000
        /*0010*/ 	.short	0x0000
        /*0012*/ 	.short	0x0000
        /*0014*/ 	.byte	0x00, 0xf0, 0x61, 0x10


	//----- nvinfo : EIATTR_SPARSE_MMA_MASK
	.align		4
.L_254:
        /*0018*/ 	.byte	0x03, 0x50
        /*001a*/ 	.short	0x0000


	//----- nvinfo : EIATTR_MAXREG_COUNT
	.align		4
        /*001c*/ 	.byte	0x03, 0x1b
        /*001e*/ 	.short	0x00ff


	//----- nvinfo : EIATTR_MERCURY_ISA_VERSION
	.align		4
        /*0020*/ 	.byte	0x03, 0x5f
        /*0022*/ 	.short	0x0101


	//----- nvinfo : EIATTR_VRC_CTA_INIT_COUNT
	.align		4
        /*0024*/ 	.byte	0x02, 0x4a
	.zero		1
	.zero		1


	//----- nvinfo : EIATTR_EXIT_INSTR_OFFSETS
	.align		4
        /*0028*/ 	.byte	0x04, 0x1c
        /*002a*/ 	.short	(.L_256 - .L_255)


	//   ....[0]....
.L_255:
        /*002c*/ 	.word	0x00000010


	//----- nvinfo : EIATTR_MAX_THREADS
	.align		4
.L_256:
        /*0030*/ 	.byte	0x04, 0x05
        /*0032*/ 	.short	(.L_258 - .L_257)
.L_257:
        /*0034*/ 	.word	0x00000100
        /*0038*/ 	.word	0x00000001
        /*003c*/ 	.word	0x00000001


	//----- nvinfo : EIATTR_CBANK_PARAM_SIZE
	.align		4
.L_258:
        /*0040*/ 	.byte	0x03, 0x19
        /*0042*/ 	.short	0x0418


	//----- nvinfo : EIATTR_PARAM_CBANK
	.align		4
        /*0044*/ 	.byte	0x04, 0x0a
        /*0046*/ 	.short	(.L_260 - .L_259)
	.align		4
.L_259:
        /*0048*/ 	.word	index@(.nv.constant0._ZN7cutlass13device_kernelIN5flash19enable_sm80_to_sm89INS1_16FlashAttnFwdSm80INS1_25CollectiveMainloopFwdSm80ILi8ELi2ELb0EN4cute5tupleIJNS5_1CILi128EEENS7_ILi64EEENS7_ILi192EEEEEELi192ENS_10bfloat16_tEfNS_4arch4Sm80ELb0ELb0ELb1ELb1ELb1ELb1ELb1ELb0EEENS1_21CollectiveEpilogueFwdINS6_IJS8_SA_S9_EEENS6_IJNS7_ILi1EEESI_SI_EEESC_SE_Li256ELb1ELb1ELb0ELb0EEENS1_19SingleTileSchedulerILb1ELb0ELb1ELi128EEEEEEEEEvNT_6ParamsE)
        /*004c*/ 	.short	0x0380
        /*004e*/ 	.short	0x0418


	//----- nvinfo : EIATTR_SW_WAR
	.align		4
.L_260:
        /*0050*/ 	.byte	0x04, 0x36
        /*0052*/ 	.short	(.L_262 - .L_261)
.L_261:
        /*0054*/ 	.word	0x00000008
.L_262:


//--------------------- .nv.info._ZN7cutlass13device_kernelIN5flash19enable_sm80_to_sm89INS1_16FlashAttnFwdSm80INS1_25CollectiveMainloopFwdSm80ILi8ELi2ELb0EN4cute5tupleIJNS5_1CILi128EEENS7_ILi64EEENS7_ILi192EEEEEELi192ENS_10bfloat16_tEfNS_4arch4Sm80ELb0ELb1ELb1ELb0ELb1ELb0ELb1ELb0EEENS1_21CollectiveEpilogueFwdINS6_IJS8_SA_S9_EEENS6_IJNS7_ILi1EEESI_SI_EEESC_SE_Li256ELb0ELb1ELb0ELb0EEENS1_19SingleTileSchedulerILb0ELb0ELb1ELi128EEEEEEEEEvNT_6ParamsE --------------------------
	.section	.nv.info._ZN7cutlass13device_kernelIN5flash19enable_sm80_to_sm89INS1_16FlashAttnFwdSm80INS1_25CollectiveMainloopFwdSm80ILi8ELi2ELb0EN4cute5tupleIJNS5_1CILi128EEENS7_ILi64EEENS7_ILi192EEEEEELi192ENS_10bfloat16_tEfNS_4arch4Sm80ELb0ELb1ELb1ELb0ELb1ELb0ELb1ELb0EEENS1_21CollectiveEpilogueFwdINS6_IJS8_SA_S9_EEENS6_IJNS7_ILi1EEESI_SI_EEESC_SE_Li256ELb0ELb1ELb0ELb0EEENS1_19SingleTileSchedulerILb0ELb0ELb1ELi128EEEEEEEEEvNT_6ParamsE,"",@"SHT_CUDA_INFO"
	.sectionflags	@""
	.align	4


	//----- nvinfo : EIATTR_CUDA_API_VERSION
	.align		4
        /*0000*/ 	.byte	0x04, 0x37
        /*0002*/ 	.short	(.L_264 - .L_263)
.L_263:
        /*0004*/ 	.word	0x00000082


	//----- nvinfo : EIATTR_KPARAM_INFO
	.align		4
.L_264:
        /*0008*/ 	.byte	0x04, 0x17
        /*000a*/ 	.short	(.L_266 - .L_265)
.L_265:
        /*000c*/ 	.word	0x00000000
        /*0010*/ 	.short	0x0000
        /*0012*/ 	.short	0x0000
        /*0014*/ 	.byte	0x00, 0xf0, 0x61, 0x10


	//----- nvinfo : EIATTR_SPARSE_MMA_MASK
	.align		4
.L_266:
        /*0018*/ 	.byte	0x03, 0x50
        /*001a*/ 	.short	0x0000


	//----- nvinfo : EIATTR_MAXREG_COUNT
	.align		4
        /*001c*/ 	.byte	0x03, 0x1b
        /*001e*/ 	.short	0x00ff


	//----- nvinfo : EIATTR_MERCURY_ISA_VERSION
	.align		4
        /*0020*/ 	.byte	0x03, 0x5f
        /*0022*/ 	.short	0x0101


	//----- nvinfo : EIATTR_VRC_CTA_INIT_COUNT
	.align		4
        /*0024*/ 	.byte	0x02, 0x4a
	.zero		1
	.zero		1


	//----- nvinfo : EIATTR_EXIT_INSTR_OFFSETS
	.align		4
        /*0028*/ 	.byte	0x04, 0x1c
        /*002a*/ 	.short	(.L_268 - .L_267)


	//   ....[0]....
.L_267:
        /*002c*/ 	.word	0x00000010


	//----- nvinfo : EIATTR_MAX_THREADS
	.align		4
.L_268:
        /*0030*/ 	.byte	0x04, 0x05
        /*0032*/ 	.short	(.L_270 - .L_269)
.L_269:
        /*0034*/ 	.word	0x00000100
        /*0038*/ 	.word	0x00000001
        /*003c*/ 	.word	0x00000001


	//----- nvinfo : EIATTR_CBANK_PARAM_SIZE
	.align		4
.L_270:
        /*0040*/ 	.byte	0x03, 0x19
        /*0042*/ 	.short	0x0418


	//----- nvinfo : EIATTR_PARAM_CBANK
	.align		4
        /*0044*/ 	.byte	0x04, 0x0a
        /*0046*/ 	.short	(.L_272 - .L_271)
	.align		4
.L_271:
        /*0048*/ 	.word	index@(.nv.constant0._ZN7cutlass13device_kernelIN5flash19enable_sm80_to_sm89INS1_16FlashAttnFwdSm80INS1_25CollectiveMainloopFwdSm80ILi8ELi2ELb0EN4cute5tupleIJNS5_1CILi128EEENS7_ILi64EEENS7_ILi192EEEEEELi192ENS_10bfloat16_tEfNS_4arch4Sm80ELb0ELb1ELb1ELb0ELb1ELb0ELb1ELb0EEENS1_21CollectiveEpilogueFwdINS6_IJS8_SA_S9_EEENS6_IJNS7_ILi1EEESI_SI_EEESC_SE_Li256ELb0ELb1ELb0ELb0EEENS1_19SingleTileSchedulerILb0ELb0ELb1ELi128EEEEEEEEEvNT_6ParamsE)
        /*004c*/ 	.short	0x0380
        /*004e*/ 	.short	0x0418


	//----- nvinfo : EIATTR_SW_WAR
	.align		4
.L_272:
        /*0050*/ 	.byte	0x04, 0x36
        /*0052*/ 	.short	(.L_274 - .L_273)
.L_273:
        /*0054*/ 	.word	0x00000008
.L_274:


//--------------------- .nv.info._ZN7cutlass13device_kernelIN5flash19enable_sm80_to_sm89INS1_16FlashAttnFwdSm80INS1_25CollectiveMainloopFwdSm80ILi8ELi2ELb0EN4cute5tupleIJNS5_1CILi128EEENS7_ILi64EEENS7_ILi192EEEEEELi192ENS_10bfloat16_tEfNS_4arch4Sm80ELb0ELb1ELb1ELb1ELb1ELb0ELb1ELb0EEENS1_21CollectiveEpilogueFwdINS6_IJS8_SA_S9_EEENS6_IJNS7_ILi1EEESI_SI_EEESC_SE_Li256ELb1ELb1ELb0ELb0EEENS1_19SingleTileSchedulerILb1ELb0ELb1ELi128EEEEEEEEEvNT_6ParamsE --------------------------
	.section	.nv.info._ZN7cutlass13device_kernelIN5flash19enable_sm80_to_sm89INS1_16FlashAttnFwdSm80INS1_25CollectiveMainloopFwdSm80ILi8ELi2ELb0EN4cute5tupleIJNS5_1CILi128EEENS7_ILi64EEENS7_ILi192EEEEEELi192ENS_10bfloat16_tEfNS_4arch4Sm80ELb0ELb1ELb1ELb1ELb1ELb0ELb1ELb0EEENS1_21CollectiveEpilogueFwdINS6_IJS8_SA_S9_EEENS6_IJNS7_ILi1EEESI_SI_EEESC_SE_Li256ELb1ELb1ELb0ELb0EEENS1_19SingleTileSchedulerILb1ELb0ELb1ELi128EEEEEEEEEvNT_6ParamsE,"",@"SHT_CUDA_INFO"
	.sectionflags	@""
	.align	4


	//----- nvinfo : EIATTR_CUDA_API_VERSION
	.align		4
        /*0000*/ 	.byte	0x04, 0x37
        /*0002*/ 	.short	(.L_276 - .L_275)
.L_275:
        /*0004*/ 	.word	0x00000082


	//----- nvinfo : EIATTR_KPARAM_INFO
	.align		4
.L_276:
        /*0008*/ 	.byte	0x04, 0x17
        /*000a*/ 	.short	(.L_278 - .L_277)
.L_277:
        /*000c*/ 	.word	0x00000000
        /*0010*/ 	.short	0x0000
        /*0012*/ 	.short	0x0000
        /*0014*/ 	.byte	0x00, 0xf0, 0x61, 0x10


	//----- nvinfo : EIATTR_SPARSE_MMA_MASK
	.align		4
.L_278:
        /*0018*/ 	.byte	0x03, 0x50
        /*001a*/ 	.short	0x0000


	//----- nvinfo : EIATTR_MAXREG_COUNT
	.align		4
        /*001c*/ 	.byte	0x03, 0x1b
        /*001e*/ 	.short	0x00ff


	//----- nvinfo : EIATTR_MERCURY_ISA_VERSION
	.align		4
        /*0020*/ 	.byte	0x03, 0x5f
        /*0022*/ 	.short	0x0101


	//----- nvinfo : EIATTR_VRC_CTA_INIT_COUNT
	.align		4
        /*0024*/ 	.byte	0x02, 0x4a
	.zero		1
	.zero		1


	//----- nvinfo : EIATTR_EXIT_INSTR_OFFSETS
	.align		4
        /*0028*/ 	.byte	0x04, 0x1c
        /*002a*/ 	.short	(.L_280 - .L_279)


	//   ....[0]....
.L_279:
        /*002c*/ 	.word	0x00000010


	//----- nvinfo : EIATTR_MAX_THREADS
	.align		4
.L_280:
        /*0030*/ 	.byte	0x04, 0x05
        /*0032*/ 	.short	(.L_282 - .L_281)
.L_281:
        /*0034*/ 	.word	0x00000100
        /*0038*/ 	.word	0x00000001
        /*003c*/ 	.word	0x00000001


	//----- nvinfo : EIATTR_CBANK_PARAM_SIZE
	.align		4
.L_282:
        /*0040*/ 	.byte	0x03, 0x19
        /*0042*/ 	.short	0x0418


	//----- nvinfo : EIATTR_PARAM_CBANK
	.align		4
        /*0044*/ 	.byte	0x04, 0x0a
        /*0046*/ 	.short	(.L_284 - .L_283)
	.align		4
.L_283:
        /*0048*/ 	.word	index@(.nv.constant0._ZN7cutlass13device_kernelIN5flash19enable_sm80_to_sm89INS1_16FlashAttnFwdSm80INS1_25CollectiveMainloopFwdSm80ILi8ELi2ELb0EN4cute5tupleIJNS5_1CILi128EEENS7_ILi64EEENS7_ILi192EEEEEELi192ENS_10bfloat16_tEfNS_4arch4Sm80ELb0ELb1ELb1ELb1ELb1ELb0ELb1ELb0EEENS1_21CollectiveEpilogueFwdINS6_IJS8_SA_S9_EEENS6_IJNS7_ILi1EEESI_SI_EEESC_SE_Li256ELb1ELb1ELb0ELb0EEENS1_19SingleTileSchedulerILb1ELb0ELb1ELi128EEEEEEEEEvNT_6ParamsE)
        /*004c*/ 	.short	0x0380
        /*004e*/ 	.short	0x0418


	//----- nvinfo : EIATTR_SW_WAR
	.align		4
.L_284:
        /*0050*/ 	.byte	0x04, 0x36
        /*0052*/ 	.short	(.L_286 - .L_285)
.L_285:
        /*0054*/ 	.word	0x00000008
.L_286:


//--------------------- .nv.info._ZN7cutlass13device_kernelIN5flash19enable_sm80_to_sm89INS1_16FlashAttnFwdSm80INS1_25CollectiveMainloopFwdSm80ILi8ELi2ELb0EN4cute5tupleIJNS5_1CILi128EEENS7_ILi64EEENS7_ILi192EEEEEELi192ENS_10bfloat16_tEfNS_4arch4Sm80ELb0ELb1ELb1ELb1ELb1ELb1ELb1ELb0EEENS1_21CollectiveEpilogueFwdINS6_IJS8_SA_S9_EEENS6_IJNS7_ILi1EEESI_SI_EEESC_SE_Li256ELb1ELb1ELb0ELb0EEENS1_19SingleTileSchedulerILb1ELb0ELb1ELi128EEEEEEEEEvNT_6ParamsE --------------------------
	.section	.nv.info._ZN7cutlass13device_kernelIN5flash19enable_sm80_to_sm89INS1_16FlashAttnFwdSm80INS1_25CollectiveMainloopFwdSm80ILi8ELi2ELb0EN4cute5tupleIJNS5_1CILi128EEENS7_ILi64EEENS7_ILi192EEEEEELi192ENS_10bfloat16_tEfNS_4arch4Sm80ELb0ELb1ELb1ELb1ELb1ELb1ELb1ELb0EEENS1_21CollectiveEpilogueFwdINS6_IJS8_SA_S9_EEENS6_IJNS7_ILi1EEESI_SI_EEESC_SE_Li256ELb1ELb1ELb0ELb0EEENS1_19SingleTileSchedulerILb1ELb0ELb1ELi128EEEEEEEEEvNT_6ParamsE,"",@"SHT_CUDA_INFO"
	.sectionflags	@""
	.align	4


	//----- nvinfo : EIATTR_CUDA_API_VERSION
	.align		4
        /*0000*/ 	.byte	0x04, 0x37
        /*0002*/ 	.short	(.L_288 - .L_287)
.L_287:
        /*0004*/ 	.word	0x00000082


	//----- nvinfo : EIATTR_KPARAM_INFO
	.align		4
.L_288:
        /*0008*/ 	.byte	0x04, 0x17
        /*000a*/ 	.short	(.L_290 - .L_289)
.L_289:
        /*000c*/ 	.word	0x00000000
        /*0010*/ 	.short	0x0000
        /*0012*/ 	.short	0x0000
        /*0014*/ 	.byte	0x00, 0xf0, 0x61, 0x10


	//----- nvinfo : EIATTR_SPARSE_MMA_MASK
	.align		4
.L_290:
        /*0018*/ 	.byte	0x03, 0x50
        /*001a*/ 	.short	0x0000


	//----- nvinfo : EIATTR_MAXREG_COUNT
	.align		4
        /*001c*/ 	.byte	0x03, 0x1b
        /*001e*/ 	.short	0x00ff


	//----- nvinfo : EIATTR_MERCURY_ISA_VERSION
	.align		4
        /*0020*/ 	.byte	0x03, 0x5f
        /*0022*/ 	.short	0x0101


	//----- nvinfo : EIATTR_VRC_CTA_INIT_COUNT
	.align		4
        /*0024*/ 	.byte	0x02, 0x4a
	.zero		1
	.zero		1


	//----- nvinfo : EIATTR_EXIT_INSTR_OFFSETS
	.align		4
        /*0028*/ 	.byte	0x04, 0x1c
        /*002a*/ 	.short	(.L_292 - .L_291)


	//   ....[0]....
.L_291:
        /*002c*/ 	.word	0x00000010


	//----- nvinfo : EIATTR_MAX_THREADS
	.align		4
.L_292:
        /*0030*/ 	.byte	0x04, 0x05
        /*0032*/ 	.short	(.L_294 - .L_293)
.L_293:
        /*0034*/ 	.word	0x00000100
        /*0038*/ 	.word	0x00000001
        /*003c*/ 	.word	0x00000001


	//----- nvinfo : EIATTR_CBANK_PARAM_SIZE
	.align		4
.L_294:
        /*0040*/ 	.byte	0x03, 0x19
        /*0042*/ 	.short	0x0418


	//----- nvinfo : EIATTR_PARAM_CBANK
	.align		4
        /*0044*/ 	.byte	0x04, 0x0a
        /*0046*/ 	.short	(.L_296 - .L_295)
	.align		4
.L_295:
        /*0048*/ 	.word	index@(.nv.constant0._ZN7cutlass13device_kernelIN5flash19enable_sm80_to_sm89INS1_16FlashAttnFwdSm80INS1_25CollectiveMainloopFwdSm80ILi8ELi2ELb0EN4cute5tupleIJNS5_1CILi128EEENS7_ILi64EEENS7_ILi192EEEEEELi192ENS_10bfloat16_tEfNS_4arch4Sm80ELb0ELb1ELb1ELb1ELb1ELb1ELb1ELb0EEENS1_21CollectiveEpilogueFwdINS6_IJS8_SA_S9_EEENS6_IJNS7_ILi1EEESI_SI_EEESC_SE_Li256ELb1ELb1ELb0ELb0EEENS1_19SingleTileSchedulerILb1ELb0ELb1ELi128EEEEEEEEEvNT_6ParamsE)
        /*004c*/ 	.short	0x0380
        /*004e*/ 	.short	0x0418


	//----- nvinfo : EIATTR_SW_WAR
	.align		4
.L_296:
        /*0050*/ 	.byte	0x04, 0x36
        /*0052*/ 	.short	(.L_298 - .L_297)
.L_297:
        /*0054*/ 	.word	0x00000008
.L_298:


//--------------------- .nv.info._ZN7cutlass13device_kernelIN5flash19enable_sm80_to_sm89INS1_16FlashAttnFwdSm80INS1_25CollectiveMainloopFwdSm80ILi8ELi2ELb0EN4cute5tupleIJNS5_1CILi128EEENS7_ILi64EEENS7_ILi192EEEEEELi192ENS_10bfloat16_tEfNS_4arch4Sm80ELb1ELb0ELb1ELb0ELb1ELb0ELb1ELb0EEENS1_21CollectiveEpilogueFwdINS6_IJS8_SA_S9_EEENS6_IJNS7_ILi1EEESI_SI_EEESC_SE_Li256ELb0ELb1ELb0ELb0EEENS1_30DynamicPersistentTileSchedulerILi256ELi256ELb0ELb1ELb0EEEEEEEEEvNT_6ParamsE --------------------------
	.section	.nv.info._ZN7cutlass13device_kernelIN5flash19enable_sm80_to_sm89INS1_16FlashAttnFwdSm80INS1_25CollectiveMainloopFwdSm80ILi8ELi2ELb0EN4cute5tupleIJNS5_1CILi128EEENS7_ILi64EEENS7_ILi192EEEEEELi192ENS_10bfloat16_tEfNS_4arch4Sm80ELb1ELb0ELb1ELb0ELb1ELb0ELb1ELb0EEENS1_21CollectiveEpilogueFwdINS6_IJS8_SA_S9_EEENS6_IJNS7_ILi1EEESI_SI_EEESC_SE_Li256ELb0ELb1ELb0ELb0EEENS1_30DynamicPersistentTileSchedulerILi256ELi256ELb0ELb1ELb0EEEEEEEEEvNT_6ParamsE,"",@"SHT_CUDA_INFO"
	.sectionflags	@""
	.align	4


	//----- nvinfo : EIATTR_CUDA_API_VERSION
	.align		4
        /*0000*/ 	.byte	0x04, 0x37
        /*0002*/ 	.short	(.L_300 - .L_299)
.L_299:
        /*0004*/ 	.word	0x00000082


	//----- nvinfo : EIATTR_KPARAM_INFO
	.align		4
.L_300:
        /*0008*/ 	.byte	0x04, 0x17
        /*000a*/ 	.short	(.L_302 - .L_301)
.L_301:
        /*000c*/ 	.word	0x00000000
        /*0010*/ 	.short	0x0000
        /*0012*/ 	.short	0x0000
        /*0014*/ 	.byte	0x00, 0xf0, 0xa1, 0x10


	//----- nvinfo : EIATTR_SPARSE_MMA_MASK
	.align		4
.L_302:
        /*0018*/ 	.byte	0x03, 0x50
        /*001a*/ 	.short	0x0000


	//----- nvinfo : EIATTR_MAXREG_COUNT
	.align		4
        /*001c*/ 	.byte	0x03, 0x1b
        /*001e*/ 	.short	0x00ff


	//----- nvinfo : EIATTR_MERCURY_ISA_VERSION
	.align		4
        /*0020*/ 	.byte	0x03, 0x5f
        /*0022*/ 	.short	0x0101


	//----- nvinfo : EIATTR_VRC_CTA_INIT_COUNT
	.align		4
        /*0024*/ 	.byte	0x02, 0x4a
	.zero		1
	.zero		1


	//----- nvinfo : EIATTR_EXIT_INSTR_OFFSETS
	.align		4
        /*0028*/ 	.byte	0x04, 0x1c
        /*002a*/ 	.short	(.L_304 - .L_303)


	//   ....[0]....
.L_303:
        /*002c*/ 	.word	0x00000010


	//----- nvinfo : EIATTR_MAX_THREADS
	.align		4
.L_304:
        /*0030*/ 	.byte	0x04, 0x05
        /*0032*/ 	.short	(.L_306 - .L_305)
.L_305:
        /*0034*/ 	.word	0x00000100
        /*0038*/ 	.word	0x00000001
        /*003c*/ 	.word	0x00000001


	//----- nvinfo : EIATTR_CBANK_PARAM_SIZE
	.align		4
.L_306:
        /*0040*/ 	.byte	0x03, 0x19
        /*0042*/ 	.short	0x0428


	//----- nvinfo : EIATTR_PARAM_CBANK
	.align		4
        /*0044*/ 	.byte	0x04, 0x0a
        /*0046*/ 	.short	(.L_308 - .L_307)
	.align		4
.L_307:
        /*0048*/ 	.word	index@(.nv.constant0._ZN7cutlass13device_kernelIN5flash19enable_sm80_to_sm89INS1_16FlashAttnFwdSm80INS1_25CollectiveMainloopFwdSm80ILi8ELi2ELb0EN4cute5tupleIJNS5_1CILi128EEENS7_ILi64EEENS7_ILi192EEEEEELi192ENS_10bfloat16_tEfNS_4arch4Sm80ELb1ELb0ELb1ELb0ELb1ELb0ELb1ELb0EEENS1_21CollectiveEpilogueFwdINS6_IJS8_SA_S9_EEENS6_IJNS7_ILi1EEESI_SI_EEESC_SE_Li256ELb0ELb1ELb0ELb0EEENS1_30DynamicPersistentTileSchedulerILi256ELi256ELb0ELb1ELb0EEEEEEEEEvNT_6ParamsE)
        /*004c*/ 	.short	0x0380
        /*004e*/ 	.short	0x0428


	//----- nvinfo : EIATTR_SW_WAR
	.align		4
.L_308:
        /*0050*/ 	.byte	0x04, 0x36
        /*0052*/ 	.short	(.L_310 - .L_309)
.L_309:
        /*0054*/ 	.word	0x00000008
.L_310:


//--------------------- .nv.info._ZN7cutlass13device_kernelIN5flash19enable_sm80_to_sm89INS1_16FlashAttnFwdSm80INS1_25CollectiveMainloopFwdSm80ILi8ELi2ELb0EN4cute5tupleIJNS5_1CILi128EEENS7_ILi64EEENS7_ILi192EEEEEELi192ENS_10bfloat16_tEfNS_4arch4Sm80ELb1ELb0ELb1ELb1ELb1ELb0ELb1ELb0EEENS1_21CollectiveEpilogueFwdINS6_IJS8_SA_S9_EEENS6_IJNS7_ILi1EEESI_SI_EEESC_SE_Li256ELb1ELb1ELb0ELb0EEENS1_19SingleTileSchedulerILb1ELb0ELb1ELi128EEEEEEEEEvNT_6ParamsE --------------------------
	.section	.nv.info._ZN7cutlass13device_kernelIN5flash19enable_sm80_to_sm89INS1_16FlashAttnFwdSm80INS1_25CollectiveMainloopFwdSm80ILi8ELi2ELb0EN4cute5tupleIJNS5_1CILi128EEENS7_ILi64EEENS7_ILi192EEEEEELi192ENS_10bfloat16_tEfNS_4arch4Sm80ELb1ELb0ELb1ELb1ELb1ELb0ELb1ELb0EEENS1_21CollectiveEpilogueFwdINS6_IJS8_SA_S9_EEENS6_IJNS7_ILi1EEESI_SI_EEESC_SE_Li256ELb1ELb1ELb0ELb0EEENS1_19SingleTileSchedulerILb1ELb0ELb1ELi128EEEEEEEEEvNT_6ParamsE,"",@"SHT_CUDA_INFO"
	.sectionflags	@""
	.align	4


	//----- nvinfo : EIATTR_CUDA_API_VERSION
	.align		4
        /*0000*/ 	.byte	0x04, 0x37
        /*0002*/ 	.short	(.L_312 - .L_311)
.L_311:
        /*0004*/ 	.word	0x00000082


	//----- nvinfo : EIATTR_KPARAM_INFO
	.align		4
.L_312:
        /*0008*/ 	.byte	0x04, 0x17
        /*000a*/ 	.short	(.L_314 - .L_313)
.L_313:
        /*000c*/ 	.word	0x00000000
        /*0010*/ 	.short	0x0000
        /*0012*/ 	.short	0x0000
        /*0014*/ 	.byte	0x00, 0xf0, 0x61, 0x10


	//----- nvinfo : EIATTR_SPARSE_MMA_MASK
	.align		4
.L_314:
        /*0018*/ 	.byte	0x03, 0x50
        /*001a*/ 	.short	0x0000


	//----- nvinfo : EIATTR_MAXREG_COUNT
	.align		4
        /*001c*/ 	.byte	0x03, 0x1b
        /*001e*/ 	.short	0x00ff


	//----- nvinfo : EIATTR_MERCURY_ISA_VERSION
	.align		4
        /*0020*/ 	.byte	0x03, 0x5f
        /*0022*/ 	.short	0x0101


	//----- nvinfo : EIATTR_VRC_CTA_INIT_COUNT
	.align		4
        /*0024*/ 	.byte	0x02, 0x4a
	.zero		1
	.zero		1


	//----- nvinfo : EIATTR_EXIT_INSTR_OFFSETS
	.align		4
        /*0028*/ 	.byte	0x04, 0x1c
        /*002a*/ 	.short	(.L_316 - .L_315)


	//   ....[0]....
.L_315:
        /*002c*/ 	.word	0x00000010


	//----- nvinfo : EIATTR_MAX_THREADS
	.align		4
.L_316:
        /*0030*/ 	.byte	0x04, 0x05
        /*0032*/ 	.short	(.L_318 - .L_317)
.L_317:
        /*0034*/ 	.word	0x00000100
        /*0038*/ 	.word	0x00000001
        /*003c*/ 	.word	0x00000001


	//----- nvinfo : EIATTR_CBANK_PARAM_SIZE
	.align		4
.L_318:
        /*0040*/ 	.byte	0x03, 0x19
        /*0042*/ 	.short	0x0418


	//----- nvinfo : EIATTR_PARAM_CBANK
	.align		4
        /*0044*/ 	.byte	0x04, 0x0a
        /*0046*/ 	.short	(.L_320 - .L_319)
	.align		4
.L_319:
        /*0048*/ 	.word	index@(.nv.constant0._ZN7cutlass13device_kernelIN5flash19enable_sm80_to_sm89INS1_16FlashAttnFwdSm80INS1_25CollectiveMainloopFwdSm80ILi8ELi2ELb0EN4cute5tupleIJNS5_1CILi128EEENS7_ILi64EEENS7_ILi192EEEEEELi192ENS_10bfloat16_tEfNS_4arch4Sm80ELb1ELb0ELb1ELb1ELb1ELb0ELb1ELb0EEENS1_21CollectiveEpilogueFwdINS6_IJS8_SA_S9_EEENS6_IJNS7_ILi1EEESI_SI_EEESC_SE_Li256ELb1ELb1ELb0ELb0EEENS1_19SingleTileSchedulerILb1ELb0ELb1ELi128EEEEEEEEEvNT_6ParamsE)
        /*004c*/ 	.short	0x0380
        /*004e*/ 	.short	0x0418


	//----- nvinfo : EIATTR_SW_WAR
	.align		4
.L_320:
        /*0050*/ 	.byte	0x04, 0x36
        /*0052*/ 	.short	(.L_322 - .L_321)
.L_321:
        /*0054*/ 	.word	0x00000008
.L_322:


//--------------------- .nv.info._ZN7cutlass13device_kernelIN5flash19enable_sm80_to_sm89INS1_16FlashAttnFwdSm80INS1_25CollectiveMainloopFwdSm80ILi8ELi2ELb0EN4cute5tupleIJNS5_1CILi128EEENS7_ILi64EEENS7_ILi192EEEEEELi192ENS_10bfloat16_tEfNS_4arch4Sm80ELb1ELb0ELb1ELb1ELb1ELb1ELb1ELb0EEENS1_21CollectiveEpilogueFwdINS6_IJS8_SA_S9_EEENS6_IJNS7_ILi1EEESI_SI_EEESC_SE_Li256ELb1ELb1ELb0ELb0EEENS1_19SingleTileSchedulerILb1ELb0ELb1ELi128EEEEEEEEEvNT_6ParamsE --------------------------
	.section	.nv.info._ZN7cutlass13device_kernelIN5flash19enable_sm80_to_sm89INS1_16FlashAttnFwdSm80INS1_25CollectiveMainloopFwdSm80ILi8ELi2ELb0EN4cute5tupleIJNS5_1CILi128EEENS7_ILi64EEENS7_ILi192EEEEEELi192ENS_10bfloat16_tEfNS_4arch4Sm80ELb1ELb0ELb1ELb1ELb1ELb1ELb1ELb0EEENS1_21CollectiveEpilogueFwdINS6_IJS8_SA_S9_EEENS6_IJNS7_ILi1EEESI_SI_EEESC_SE_Li256ELb1ELb1ELb0ELb0EEENS1_19SingleTileSchedulerILb1ELb0ELb1ELi128EEEEEEEEEvNT_6ParamsE,"",@"SHT_CUDA_INFO"
	.sectionflags	@""
	.align	4


	//----- nvinfo : EIATTR_CUDA_API_VERSION
	.align		4
        /*0000*/ 	.byte	0x04, 0x37
        /*0002*/ 	.short	(.L_324 - .L_323)
.L_323:
        /*0004*/ 	.word	0x00000082


	//----- nvinfo : EIATTR_KPARAM_INFO
	.align		4
.L_324:
        /*0008*/ 	.byte	0x04, 0x17
        /*000a*/ 	.short	(.L_326 - .L_325)
.L_325:
        /*000c*/ 	.word	0x00000000
        /*0010*/ 	.short	0x0000
        /*0012*/ 	.short	0x0000
        /*0014*/ 	.byte	0x00, 0xf0, 0x61, 0x10


	//----- nvinfo : EIATTR_SPARSE_MMA_MASK
	.align		4
.L_326:
        /*0018*/ 	.byte	0x03, 0x50
        /*001a*/ 	.short	0x0000


	//----- nvinfo : EIATTR_MAXREG_COUNT
	.align		4
        /*001c*/ 	.byte	0x03, 0x1b
        /*001e*/ 	.short	0x00ff


	//----- nvinfo : EIATTR_MERCURY_ISA_VERSION
	.align		4
        /*0020*/ 	.byte	0x03, 0x5f
        /*0022*/ 	.short	0x0101


	//----- nvinfo : EIATTR_VRC_CTA_INIT_COUNT
	.align		4
        /*0024*/ 	.byte	0x02, 0x4a
	.zero		1
	.zero		1


	//----- nvinfo : EIATTR_EXIT_INSTR_OFFSETS
	.align		4
        /*0028*/ 	.byte	0x04, 0x1c
        /*002a*/ 	.short	(.L_328 - .L_327)


	//   ....[0]....
.L_327:
        /*002c*/ 	.word	0x00000010


	//----- nvinfo : EIATTR_MAX_THREADS
	.align		4
.L_328:
        /*0030*/ 	.byte	0x04, 0x05
        /*0032*/ 	.short	(.L_330 - .L_329)
.L_329:
        /*0034*/ 	.word	0x00000100
        /*0038*/ 	.word	0x00000001
        /*003c*/ 	.word	0x00000001


	//----- nvinfo : EIATTR_CBANK_PARAM_SIZE
	.align		4
.L_330:
        /*0040*/ 	.byte	0x03, 0x19
        /*0042*/ 	.short	0x0418


	//----- nvinfo : EIATTR_PARAM_CBANK
	.align		4
        /*0044*/ 	.byte	0x04, 0x0a
        /*0046*/ 	.short	(.L_332 - .L_331)
	.align		4
.L_331:
        /*0048*/ 	.word	index@(.nv.constant0._ZN7cutlass13device_kernelIN5flash19enable_sm80_to_sm89INS1_16FlashAttnFwdSm80INS1_25CollectiveMainloopFwdSm80ILi8ELi2ELb0EN4cute5tupleIJNS5_1CILi128EEENS7_ILi64EEENS7_ILi192EEEEEELi192ENS_10bfloat16_tEfNS_4arch4Sm80ELb1ELb0ELb1ELb1ELb1ELb1ELb1ELb0EEENS1_21CollectiveEpilogueFwdINS6_IJS8_SA_S9_EEENS6_IJNS7_ILi1EEESI_SI_EEESC_SE_Li256ELb1ELb1ELb0ELb0EEENS1_19SingleTileSchedulerILb1ELb0ELb1ELi128EEEEEEEEEvNT_6ParamsE)
        /*004c*/ 	.short	0x0380
        /*004e*/ 	.short	0x0418


	//----- nvinfo : EIATTR_SW_WAR
	.align		4
.L_332:
        /*0050*/ 	.byte	0x04, 0x36
        /*0052*/ 	.short	(.L_334 - .L_333)
.L_333:
        /*0054*/ 	.word	0x00000008
.L_334:


//--------------------- .nv.callgraph             --------------------------
	.section	.nv.callgraph,"",@"SHT_CUDA_CALLGRAPH"
	.align	4
	.sectionentsize	8
	.align		4
        /*0000*/ 	.word	0x00000000
	.align		4
        /*0004*/ 	.word	0xffffffff
	.align		4
        /*0008*/ 	.word	0x00000000
	.align		4
        /*000c*/ 	.word	0xfffffffe
	.align		4
        /*0010*/ 	.word	0x00000000
	.align		4
        /*0014*/ 	.word	0xfffffffd
	.align		4
        /*0018*/ 	.word	0x00000000
	.align		4
        /*001c*/ 	.word	0xfffffffc


//--------------------- .nv.constant4             --------------------------
	.section	.nv.constant4,"a",@progbits
	.align	8
	.align		8
.nv.constant4:
        /*0000*/ 	.dword	_ZN80_INTERNAL_6ba24531_44_flash_fwd_hdim192_bf16_paged_softcap_sm80_cu_9d2915ae_34264cuda3std3__45__cpo5beginE
	.align		8
        /*0008*/ 	.dword	_ZN80_INTERNAL_6ba24531_44_flash_fwd_hdim192_bf16_paged_softcap_sm80_cu_9d2915ae_34264cuda3std3__45__cpo3endE
	.align		8
        /*0010*/ 	.dword	_ZN80_INTERNAL_6ba24531_44_flash_fwd_hdim192_bf16_paged_softcap_sm80_cu_9d2915ae_34264cuda3std3__45__cpo6cbeginE
	.align		8
        /*0018*/ 	.dword	_ZN80_INTERNAL_6ba24531_44_flash_fwd_hdim192_bf16_paged_softcap_sm80_cu_9d2915ae_34264cuda3std3__45__cpo4cendE
	.align		8
        /*0020*/ 	.dword	_ZN80_INTERNAL_6ba24531_44_flash_fwd_hdim192_bf16_paged_softcap_sm80_cu_9d2915ae_34264cuda3std3__482_GLOBAL__N__6ba24531_44_flash_fwd_hdim192_bf16_paged_softcap_sm80_cu_9d2915ae_34266ignoreE
	.align		8
        /*0028*/ 	.dword	_ZN80_INTERNAL_6ba24531_44_flash_fwd_hdim192_bf16_paged_softcap_sm80_cu_9d2915ae_34264cuda3std3__419piecewise_constructE
	.align		8
        /*0030*/ 	.dword	_ZN80_INTERNAL_6ba24531_44_flash_fwd_hdim192_bf16_paged_softcap_sm80_cu_9d2915ae_34264cuda3std3__48in_placeE
	.align		8
        /*0038*/ 	.dword	_ZN80_INTERNAL_6ba24531_44_flash_fwd_hdim192_bf16_paged_softcap_sm80_cu_9d2915ae_34264cuda3std6ranges3__45__cpo4swapE
	.align		8
        /*0040*/ 	.dword	_ZN80_INTERNAL_6ba24531_44_flash_fwd_hdim192_bf16_paged_softcap_sm80_cu_9d2915ae_34264cuda3std6ranges3__45__cpo9iter_moveE
	.align		8
        /*0048*/ 	.dword	_ZN80_INTERNAL_6ba24531_44_flash_fwd_hdim192_bf16_paged_softcap_sm80_cu_9d2915ae_34264cute7productE
	.align		8
        /*0050*/ 	.dword	_ZN80_INTERNAL_6ba24531_44_flash_fwd_hdim192_bf16_paged_softcap_sm80_cu_9d2915ae_34264cute1_E


//--------------------- .text._ZN7cutlass13device_kernelIN5flash19enable_sm80_to_sm89INS1_16FlashAttnFwdSm80INS1_25CollectiveMainloopFwdSm80ILi8ELi1ELb0EN4cute5tupleIJNS5_1CILi128EEENS7_ILi64EEENS7_ILi192EEEEEELi192ENS_10bfloat16_tEfNS_4arch4Sm80ELb0ELb0ELb1ELb0ELb1ELb0ELb1ELb0EEENS1_21CollectiveEpilogueFwdINS6_IJS8_SA_S9_EEENS6_IJNS7_ILi1EEESI_SI_EEESC_SE_Li256ELb0ELb1ELb0ELb0EEENS1_19SingleTileSchedulerILb0ELb0ELb1ELi128EEEEEEEEEvNT_6ParamsE --------------------------
	.section	.text._ZN7cutlass13device_kernelIN5flash19enable_sm80_to_sm89INS1_16FlashAttnFwdSm80INS1_25CollectiveMainloopFwdSm80ILi8ELi1ELb0EN4cute5tupleIJNS5_1CILi128EEENS7_ILi64EEENS7_ILi192EEEEEELi192ENS_10bfloat16_tEfNS_4arch4Sm80ELb0ELb0ELb1ELb0ELb1ELb0ELb1ELb0EEENS1_21CollectiveEpilogueFwdINS6_IJS8_SA_S9_EEENS6_IJNS7_ILi1EEESI_SI_EEESC_SE_Li256ELb0ELb1ELb0ELb0EEENS1_19SingleTileSchedulerILb0ELb0ELb1ELi128EEEEEEEEEvNT_6ParamsE,"ax",@progbits
	.align	128
.text._ZN7cutlass13device_kernelIN5flash19enable_sm80_to_sm89INS1_16FlashAttnFwdSm80INS1_25CollectiveMainloopFwdSm80ILi8ELi1ELb0EN4cute5tupleIJNS5_1CILi128EEENS7_ILi64EEENS7_ILi192EEEEEELi192ENS_10bfloat16_tEfNS_4arch4Sm80ELb0ELb0ELb1ELb0ELb1ELb0ELb1ELb0EEENS1_21CollectiveEpilogueFwdINS6_IJS8_SA_S9_EEENS6_IJNS7_ILi1EEESI_SI_EEESC_SE_Li256ELb0ELb1ELb0ELb0EEENS1_19SingleTileSchedulerILb0ELb0ELb1ELi128EEEEEEEEEvNT_6ParamsE:
        .type           _ZN7cutlass13device_kernelIN5flash19enable_sm80_to_sm89INS1_16FlashAttnFwdSm80INS1_25CollectiveMainloopFwdSm80ILi8ELi1ELb0EN4cute5tupleIJNS5_1CILi128EEENS7_ILi64EEENS7_ILi192EEEEEELi192ENS_10bfloat16_tEfNS_4arch4Sm80ELb0ELb0ELb1ELb0ELb1ELb0ELb1ELb0EEENS1_21CollectiveEpilogueFwdINS6_IJS8_SA_S9_EEENS6_IJNS7_ILi1EEESI_SI_EEESC_SE_Li256ELb0ELb1ELb0ELb0EEENS1_19SingleTileSchedulerILb0ELb0ELb1ELi128EEEEEEEEEvNT_6ParamsE,@function
        .size           _ZN7cutlass13device_kernelIN5flash19enable_sm80_to_sm89INS1_16FlashAttnFwdSm80INS1_25CollectiveMainloopFwdSm80ILi8ELi1ELb0EN4cute5tupleIJNS5_1CILi128EEENS7_ILi64EEENS7_ILi192EEEEEELi192ENS_10bfloat16_tEfNS_4arch4Sm80ELb0ELb0ELb1ELb0ELb1ELb0ELb1ELb0EEENS1_21CollectiveEpilogueFwdINS6_IJS8_SA_S9_EEENS6_IJNS7_ILi1EEESI_SI_EEESC_SE_Li256ELb0ELb1ELb0ELb0EEENS1_19SingleTileSchedulerILb0ELb0ELb1ELi128EEEEEEEEEvNT_6ParamsE,(.L_x_18 - _ZN7cutlass13device_kernelIN5flash19enable_sm80_to_sm89INS1_16FlashAttnFwdSm80INS1_25CollectiveMainloopFwdSm80ILi8ELi1ELb0EN4cute5tupleIJNS5_1CILi128EEENS7_ILi64EEENS7_ILi192EEEEEELi192ENS_10bfloat16_tEfNS_4arch4Sm80ELb0ELb0ELb1ELb0ELb1ELb0ELb1ELb0EEENS1_21CollectiveEpilogueFwdINS6_IJS8_SA_S9_EEENS6_IJNS7_ILi1EEESI_SI_EEESC_SE_Li256ELb0ELb1ELb0ELb0EEENS1_19SingleTileSchedulerILb0ELb0ELb1ELi128EEEEEEEEEvNT_6ParamsE)
        .other          _ZN7cutlass13device_kernelIN5flash19enable_sm80_to_sm89INS1_16FlashAttnFwdSm80INS1_25CollectiveMainloopFwdSm80ILi8ELi1ELb0EN4cute5tupleIJNS5_1CILi128EEENS7_ILi64EEENS7_ILi192EEEEEELi192ENS_10bfloat16_tEfNS_4arch4Sm80ELb0ELb0ELb1ELb0ELb1ELb0ELb1ELb0EEENS1_21CollectiveEpilogueFwdINS6_IJS8_SA_S9_EEENS6_IJNS7_ILi1EEESI_SI_EEESC_SE_Li256ELb0ELb1ELb0ELb0EEENS1_19SingleTileSchedulerILb0ELb0ELb1ELi128EEEEEEEEEvNT_6ParamsE,@"STO_CUDA_ENTRY STV_DEFAULT"
_ZN7cutlass13device_kernelIN5flash19enable_sm80_to_sm89INS1_16FlashAttnFwdSm80INS1_25CollectiveMainloopFwdSm80ILi8ELi1ELb0EN4cute5tupleIJNS5_1CILi128EEENS7_ILi64EEENS7_ILi192EEEEEELi192ENS_10bfloat16_tEfNS_4arch4Sm80ELb0ELb0ELb1ELb0ELb1ELb0ELb1ELb0EEENS1_21CollectiveEpilogueFwdINS6_IJS8_SA_S9_EEENS6_IJNS7_ILi1EEESI_SI_EEESC_SE_Li256ELb0ELb1ELb0ELb0EEENS1_19SingleTileSchedulerILb0ELb0ELb1ELi128EEEEEEEEEvNT_6ParamsE:
[----:B------:R-:W-:Y:S01]  /*0000*/  LDC R1, c[0x0][0x37c] ;  /* 0x0000df00ff017b82 */ /* 0x000fe20000000800 */
[----:B------:R-:W-:Y:S05]  /*0010*/  EXIT ;  /* 0x000000000000794d */ /* 0x000fea0003800000 */
.L_x_0:
[----:B------:R-:W-:-:S00]  /*0020*/  BRA `(.L_x_0) ;  /* 0xfffffffc00fc7947 */ /* 0x000fc0000383ffff */
[----:B------:R-:W-:-:S00]  /*0030*/  NOP ;  /* 0x0000000000007918 */ /* 0x000fc00000000000 */
        /* <DEDUP_REMOVED lines=12> */
.L_x_18:


//--------------------- .text._ZN7cutlass13device_kernelIN5flash19enable_sm80_to_sm89INS1_16FlashAttnFwdSm80INS1_25CollectiveMainloopFwdSm80ILi8ELi1ELb0EN4cute5tupleIJNS5_1CILi128EEENS7_ILi64EEENS7_ILi192EEEEEELi192ENS_10bfloat16_tEfNS_4arch4Sm80ELb0ELb0ELb1ELb1ELb1ELb0ELb1ELb0EEENS1_21CollectiveEpilogueFwdINS6_IJS8_SA_S9_EEENS6_IJNS7_ILi1EEESI_SI_EEESC_SE_Li256ELb1ELb1ELb0ELb0EEENS1_19SingleTileSchedulerILb1ELb0ELb1ELi128EEEEEEEEEvNT_6ParamsE --------------------------
	.section	.text._ZN7cutlass13device_kernelIN5flash19enable_sm80_to_sm89INS1_16FlashAttnFwdSm80INS1_25CollectiveMainloopFwdSm80ILi8ELi1ELb0EN4cute5tupleIJNS5_1CILi128EEENS7_ILi64EEENS7_ILi192EEEEEELi192ENS_10bfloat16_tEfNS_4arch4Sm80ELb0ELb0ELb1ELb1ELb1ELb0ELb1ELb0EEENS1_21CollectiveEpilogueFwdINS6_IJS8_SA_S9_EEENS6_IJNS7_ILi1EEESI_SI_EEESC_SE_Li256ELb1ELb1ELb0ELb0EEENS1_19SingleTileSchedulerILb1ELb0ELb1ELi128EEEEEEEEEvNT_6ParamsE,"ax",@progbits
	.align	128
.text._ZN7cutlass13device_kernelIN5flash19enable_sm80_to_sm89INS1_16FlashAttnFwdSm80INS1_25CollectiveMainloopFwdSm80ILi8ELi1ELb0EN4cute5tupleIJNS5_1CILi128EEENS7_ILi64EEENS7_ILi192EEEEEELi192ENS_10bfloat16_tEfNS_4arch4Sm80ELb0ELb0ELb1ELb1ELb1ELb0ELb1ELb0EEENS1_21CollectiveEpilogueFwdINS6_IJS8_SA_S9_EEENS6_IJNS7_ILi1EEESI_SI_EEESC_SE_Li256ELb1ELb1ELb0ELb0EEENS1_19SingleTileSchedulerILb1ELb0ELb1ELi128EEEEEEEEEvNT_6ParamsE:
        .type           _ZN7cutlass13device_kernelIN5flash19enable_sm80_to_sm89INS1_16FlashAttnFwdSm80INS1_25CollectiveMainloopFwdSm80ILi8ELi1ELb0EN4cute5tupleIJNS5_1CILi128EEENS7_ILi64EEENS7_ILi192EEEEEELi192ENS_10bfloat16_tEfNS_4arch4Sm80ELb0ELb0ELb1ELb1ELb1ELb0ELb1ELb0EEENS1_21CollectiveEpilogueFwdINS6_IJS8_SA_S9_EEENS6_IJNS7_ILi1EEESI_SI_EEESC_SE_Li256ELb1ELb1ELb0ELb0EEENS1_19SingleTileSchedulerILb1ELb0ELb1ELi128EEEEEEEEEvNT_6ParamsE,@function
        .size           _ZN7cutlass13device_kernelIN5flash19enable_sm80_to_sm89INS1_16FlashAttnFwdSm80INS1_25CollectiveMainloopFwdSm80ILi8ELi1ELb0EN4cute5tupleIJNS5_1CILi128EEENS7_ILi64EEENS7_ILi192EEEEEELi192ENS_10bfloat16_tEfNS_4arch4Sm80ELb0ELb0ELb1ELb1ELb1ELb0ELb1ELb0EEENS1_21CollectiveEpilogueFwdINS6_IJS8_SA_S9_EEENS6_IJNS7_ILi1EEESI_SI_EEESC_SE_Li256ELb1ELb1ELb0ELb0EEENS1_19SingleTileSchedulerILb1ELb0ELb1ELi128EEEEEEEEEvNT_6ParamsE,(.L_x_19 - _ZN7cutlass13device_kernelIN5flash19enable_sm80_to_sm89INS1_16FlashAttnFwdSm80INS1_25CollectiveMainloopFwdSm80ILi8ELi1ELb0EN4cute5tupleIJNS5_1CILi128EEENS7_ILi64EEENS7_ILi192EEEEEELi192ENS_10bfloat16_tEfNS_4arch4Sm80ELb0ELb0ELb1ELb1ELb1ELb0ELb1ELb0EEENS1_21CollectiveEpilogueFwdINS6_IJS8_SA_S9_EEENS6_IJNS7_ILi1EEESI_SI_EEESC_SE_Li256ELb1ELb1ELb0ELb0EEENS1_19SingleTileSchedulerILb1ELb0ELb1ELi128EEEEEEEEEvNT_6ParamsE)
        .other          _ZN7cutlass13device_kernelIN5flash19enable_sm80_to_sm89INS1_16FlashAttnFwdSm80INS1_25CollectiveMainloopFwdSm80ILi8ELi1ELb0EN4cute5tupleIJNS5_1CILi128EEENS7_ILi64EEENS7_ILi192EEEEEELi192ENS_10bfloat16_tEfNS_4arch4Sm80ELb0ELb0ELb1ELb1ELb1ELb0ELb1ELb0EEENS1_21CollectiveEpilogueFwdINS6_IJS8_SA_S9_EEENS6_IJNS7_ILi1EEESI_SI_EEESC_SE_Li256ELb1ELb1ELb0ELb0EEENS1_19SingleTileSchedulerILb1ELb0ELb1ELi128EEEEEEEEEvNT_6ParamsE,@"STO_CUDA_ENTRY STV_DEFAULT"
_ZN7cutlass13device_kernelIN5flash19enable_sm80_to_sm89INS1_16FlashAttnFwdSm80INS1_25CollectiveMainloopFwdSm80ILi8ELi1ELb0EN4cute5tupleIJNS5_1CILi128EEENS7_ILi64EEENS7_ILi192EEEEEELi192ENS_10bfloat16_tEfNS_4arch4Sm80ELb0ELb0ELb1ELb1ELb1ELb0ELb1ELb0EEENS1_21CollectiveEpilogueFwdINS6_IJS8_SA_S9_EEENS6_IJNS7_ILi1EEESI_SI_EEESC_SE_Li256ELb1ELb1ELb0ELb0EEENS1_19SingleTileSchedulerILb1ELb0ELb1ELi128EEEEEEEEEvNT_6ParamsE:
[----:B------:R-:W-:Y:S01]  /*0000*/  LDC R1, c[0x0][0x37c] ;  /* 0x0000df00ff017b82 */ /* 0x000fe20000000800 */
[----:B------:R-:W-:Y:S05]  /*0010*/  EXIT ;  /* 0x000000000000794d */ /* 0x000fea0003800000 */
.L_x_1:
        /* <DEDUP_REMOVED lines=14> */
.L_x_19:


//--------------------- .text._ZN7cutlass13device_kernelIN5flash19enable_sm80_to_sm89INS1_16FlashAttnFwdSm80INS1_25CollectiveMainloopFwdSm80ILi8ELi1ELb0EN4cute5tupleIJNS5_1CILi128EEENS7_ILi64EEENS7_ILi192EEEEEELi192ENS_10bfloat16_tEfNS_4arch4Sm80ELb0ELb0ELb1ELb1ELb1ELb1ELb1ELb0EEENS1_21CollectiveEpilogueFwdINS6_IJS8_SA_S9_EEENS6_IJNS7_ILi1EEESI_SI_EEESC_SE_Li256ELb1ELb1ELb0ELb0EEENS1_19SingleTileSchedulerILb1ELb0ELb1ELi128EEEEEEEEEvNT_6ParamsE --------------------------
	.section	.text._ZN7cutlass13device_kernelIN5flash19enable_sm80_to_sm89INS1_16FlashAttnFwdSm80INS1_25CollectiveMainloopFwdSm80ILi8ELi1ELb0EN4cute5tupleIJNS5_1CILi128EEENS7_ILi64EEENS7_ILi192EEEEEELi192ENS_10bfloat16_tEfNS_4arch4Sm80ELb0ELb0ELb1ELb1ELb1ELb1ELb1ELb0EEENS1_21CollectiveEpilogueFwdINS6_IJS8_SA_S9_EEENS6_IJNS7_ILi1EEESI_SI_EEESC_SE_Li256ELb1ELb1ELb0ELb0EEENS1_19SingleTileSchedulerILb1ELb0ELb1ELi128EEEEEEEEEvNT_6ParamsE,"ax",@progbits
	.align	128
.text._ZN7cutlass13device_kernelIN5flash19enable_sm80_to_sm89INS1_16FlashAttnFwdSm80INS1_25CollectiveMainloopFwdSm80ILi8ELi1ELb0EN4cute5tupleIJNS5_1CILi128EEENS7_ILi64EEENS7_ILi192EEEEEELi192ENS_10bfloat16_tEfNS_4arch4Sm80ELb0ELb0ELb1ELb1ELb1ELb1ELb1ELb0EEENS1_21CollectiveEpilogueFwdINS6_IJS8_SA_S9_EEENS6_IJNS7_ILi1EEESI_SI_EEESC_SE_Li256ELb1ELb1ELb0ELb0EEENS1_19SingleTileSchedulerILb1ELb0ELb1ELi128EEEEEEEEEvNT_6ParamsE:
        .type           _ZN7cutlass13device_kernelIN5flash19enable_sm80_to_sm89INS1_16FlashAttnFwdSm80INS1_25CollectiveMainloopFwdSm80ILi8ELi1ELb0EN4cute5tupleIJNS5_1CILi128EEENS7_ILi64EEENS7_ILi192EEEEEELi192ENS_10bfloat16_tEfNS_4arch4Sm80ELb0ELb0ELb1ELb1ELb1ELb1ELb1ELb0EEENS1_21CollectiveEpilogueFwdINS6_IJS8_SA_S9_EEENS6_IJNS7_ILi1EEESI_SI_EEESC_SE_Li256ELb1ELb1ELb0ELb0EEENS1_19SingleTileSchedulerILb1ELb0ELb1ELi128EEEEEEEEEvNT_6ParamsE,@function
        .size           _ZN7cutlass13device_kernelIN5flash19enable_sm80_to_sm89INS1_16FlashAttnFwdSm80INS1_25CollectiveMainloopFwdSm80ILi8ELi1ELb0EN4cute5tupleIJNS5_1CILi128EEENS7_ILi64EEENS7_ILi192EEEEEELi192ENS_10bfloat16_tEfNS_4arch4Sm80ELb0ELb0ELb1ELb1ELb1ELb1ELb1ELb0EEENS1_21CollectiveEpilogueFwdINS6_IJS8_SA_S9_EEENS6_IJNS7_ILi1EEESI_SI_EEESC_SE_Li256ELb1ELb1ELb0ELb0EEENS1_19SingleTileSchedulerILb1ELb0ELb1ELi128EEEEEEEEEvNT_6ParamsE,(.L_x_20 - _ZN7cutlass13device_kernelIN5flash19enable_sm80_to_sm89INS1_16FlashAttnFwdSm80INS1_25CollectiveMainloopFwdSm80ILi8ELi1ELb0EN4cute5tupleIJNS5_1CILi128EEENS7_ILi64EEENS7_ILi192EEEEEELi192ENS_10bfloat16_tEfNS_4arch4Sm80ELb0ELb0ELb1ELb1ELb1ELb1ELb1ELb0EEENS1_21CollectiveEpilogueFwdINS6_IJS8_SA_S9_EEENS6_IJNS7_ILi1EEESI_SI_EEESC_SE_Li256ELb1ELb1ELb0ELb0EEENS1_19SingleTileSchedulerILb1ELb0ELb1ELi128EEEEEEEEEvNT_6ParamsE)
        .other          _ZN7cutlass13device_kernelIN5flash19enable_sm80_to_sm89INS1_16FlashAttnFwdSm80INS1_25CollectiveMainloopFwdSm80ILi8ELi1ELb0EN4cute5tupleIJNS5_1CILi128EEENS7_ILi64EEENS7_ILi192EEEEEELi192ENS_10bfloat16_tEfNS_4arch4Sm80ELb0ELb0ELb1ELb1ELb1ELb1ELb1ELb0EEENS1_21CollectiveEpilogueFwdINS6_IJS8_SA_S9_EEENS6_IJNS7_ILi1EEESI_SI_EEESC_SE_Li256ELb1ELb1ELb0ELb0EEENS1_19SingleTileSchedulerILb1ELb0ELb1ELi128EEEEEEEEEvNT_6ParamsE,@"STO_CUDA_ENTRY STV_DEFAULT"
_ZN7cutlass13device_kernelIN5flash19enable_sm80_to_sm89INS1_16FlashAttnFwdSm80INS1_25CollectiveMainloopFwdSm80ILi8ELi1ELb0EN4cute5tupleIJNS5_1CILi128EEENS7_ILi64EEENS7_ILi192EEEEEELi192ENS_10bfloat16_tEfNS_4arch4Sm80ELb0ELb0ELb1ELb1ELb1ELb1ELb1ELb0EEENS1_21CollectiveEpilogueFwdINS6_IJS8_SA_S9_EEENS6_IJNS7_ILi1EEESI_SI_EEESC_SE_Li256ELb1ELb1ELb0ELb0EEENS1_19SingleTileSchedulerILb1ELb0ELb1ELi128EEEEEEEEEvNT_6ParamsE:
[----:B------:R-:W-:Y:S01]  /*0000*/  LDC R1, c[0x0][0x37c] ;  /* 0x0000df00ff017b82 */ /* 0x000fe20000000800 */
[----:B------:R-:W-:Y:S05]  /*0010*/  EXIT ;  /* 0x000000000000794d */ /* 0x000fea0003800000 */
.L_x_2:
        /* <DEDUP_REMOVED lines=14> */
.L_x_20:


//--------------------- .text._ZN7cutlass13device_kernelIN5flash19enable_sm80_to_sm89INS1_16FlashAttnFwdSm80INS1_25CollectiveMainloopFwdSm80ILi8ELi1ELb0EN4cute5tupleIJNS5_1CILi128EEENS7_ILi64EEENS7_ILi192EEEEEELi192ENS_10bfloat16_tEfNS_4arch4Sm80ELb0ELb1ELb1ELb0ELb1ELb0ELb1ELb0EEENS1_21CollectiveEpilogueFwdINS6_IJS8_SA_S9_EEENS6_IJNS7_ILi1EEESI_SI_EEESC_SE_Li256ELb0ELb1ELb0ELb0EEENS1_19SingleTileSchedulerILb0ELb0ELb1ELi128EEEEEEEEEvNT_6ParamsE --------------------------
	.section	.text._ZN7cutlass13device_kernelIN5flash19enable_sm80_to_sm89INS1_16FlashAttnFwdSm80INS1_25CollectiveMainloopFwdSm80ILi8ELi1ELb0EN4cute5tupleIJNS5_1CILi128EEENS7_ILi64EEENS7_ILi192EEEEEELi192ENS_10bfloat16_tEfNS_4arch4Sm80ELb0ELb1ELb1ELb0ELb1ELb0ELb1ELb0EEENS1_21CollectiveEpilogueFwdINS6_IJS8_SA_S9_EEENS6_IJNS7_ILi1EEESI_SI_EEESC_SE_Li256ELb0ELb1ELb0ELb0EEENS1_19SingleTileSchedulerILb0ELb0ELb1ELi128EEEEEEEEEvNT_6ParamsE,"ax",@progbits
	.align	128
.text._ZN7cutlass13device_kernelIN5flash19enable_sm80_to_sm89INS1_16FlashAttnFwdSm80INS1_25CollectiveMainloopFwdSm80ILi8ELi1ELb0EN4cute5tupleIJNS5_1CILi128EEENS7_ILi64EEENS7_ILi192EEEEEELi192ENS_10bfloat16_tEfNS_4arch4Sm80ELb0ELb1ELb1ELb0ELb1ELb0ELb1ELb0EEENS1_21CollectiveEpilogueFwdINS6_IJS8_SA_S9_EEENS6_IJNS7_ILi1EEESI_SI_EEESC_SE_Li256ELb0ELb1ELb0ELb0EEENS1_19SingleTileSchedulerILb0ELb0ELb1ELi128EEEEEEEEEvNT_6ParamsE:
        .type           _ZN7cutlass13device_kernelIN5flash19enable_sm80_to_sm89INS1_16FlashAttnFwdSm80INS1_25CollectiveMainloopFwdSm80ILi8ELi1ELb0EN4cute5tupleIJNS5_1CILi128EEENS7_ILi64EEENS7_ILi192EEEEEELi192ENS_10bfloat16_tEfNS_4arch4Sm80ELb0ELb1ELb1ELb0ELb1ELb0ELb1ELb0EEENS1_21CollectiveEpilogueFwdINS6_IJS8_SA_S9_EEENS6_IJNS7_ILi1EEESI_SI_EEESC_SE_Li256ELb0ELb1ELb0ELb0EEENS1_19SingleTileSchedulerILb0ELb0ELb1ELi128EEEEEEEEEvNT_6ParamsE,@function
        .size           _ZN7cutlass13device_kernelIN5flash19enable_sm80_to_sm89INS1_16FlashAttnFwdSm80INS1_25CollectiveMainloopFwdSm80ILi8ELi1ELb0EN4cute5tupleIJNS5_1CILi128EEENS7_ILi64EEENS7_ILi192EEEEEELi192ENS_10bfloat16_tEfNS_4arch4Sm80ELb0ELb1ELb1ELb0ELb1ELb0ELb1ELb0EEENS1_21CollectiveEpilogueFwdINS6_IJS8_SA_S9_EEENS6_IJNS7_ILi1EEESI_SI_EEESC_SE_Li256ELb0ELb1ELb0ELb0EEENS1_19SingleTileSchedulerILb0ELb0ELb1ELi128EEEEEEEEEvNT_6ParamsE,(.L_x_21 - _ZN7cutlass13device_kernelIN5flash19enable_sm80_to_sm89INS1_16FlashAttnFwdSm80INS1_25CollectiveMainloopFwdSm80ILi8ELi1ELb0EN4cute5tupleIJNS5_1CILi128EEENS7_ILi64EEENS7_ILi192EEEEEELi192ENS_10bfloat16_tEfNS_4arch4Sm80ELb0ELb1ELb1ELb0ELb1ELb0ELb1ELb0EEENS1_21CollectiveEpilogueFwdINS6_IJS8_SA_S9_EEENS6_IJNS7_ILi1EEESI_SI_EEESC_SE_Li256ELb0ELb1ELb0ELb0EEENS1_19SingleTileSchedulerILb0ELb0ELb1ELi128EEEEEEEEEvNT_6ParamsE)
        .other          _ZN7cutlass13device_kernelIN5flash19enable_sm80_to_sm89INS1_16FlashAttnFwdSm80INS1_25CollectiveMainloopFwdSm80ILi8ELi1ELb0EN4cute5tupleIJNS5_1CILi128EEENS7_ILi64EEENS7_ILi192EEEEEELi192ENS_10bfloat16_tEfNS_4arch4Sm80ELb0ELb1ELb1ELb0ELb1ELb0ELb1ELb0EEENS1_21CollectiveEpilogueFwdINS6_IJS8_SA_S9_EEENS6_IJNS7_ILi1EEESI_SI_EEESC_SE_Li256ELb0ELb1ELb0ELb0EEENS1_19SingleTileSchedulerILb0ELb0ELb1ELi128EEEEEEEEEvNT_6ParamsE,@"STO_CUDA_ENTRY STV_DEFAULT"
_ZN7cutlass13device_kernelIN5flash19enable_sm80_to_sm89INS1_16FlashAttnFwdSm80INS1_25CollectiveMainloopFwdSm80ILi8ELi1ELb0EN4cute5tupleIJNS5_1CILi128EEENS7_ILi64EEENS7_ILi192EEEEEELi192ENS_10bfloat16_tEfNS_4arch4Sm80ELb0ELb1ELb1ELb0ELb1ELb0ELb1ELb0EEENS1_21CollectiveEpilogueFwdINS6_IJS8_SA_S9_EEENS6_IJNS7_ILi1EEESI_SI_EEESC_SE_Li256ELb0ELb1ELb0ELb0EEENS1_19SingleTileSchedulerILb0ELb0ELb1ELi128EEEEEEEEEvNT_6ParamsE:
[----:B------:R-:W-:Y:S01]  /*0000*/  LDC R1, c[0x0][0x37c] ;  /* 0x0000df00ff017b82 */ /* 0x000fe20000000800 */
[----:B------:R-:W-:Y:S05]  /*0010*/  EXIT ;  /* 0x000000000000794d */ /* 0x000fea0003800000 */
.L_x_3:
        /* <DEDUP_REMOVED lines=14> */
.L_x_21:


//--------------------- .text._ZN7cutlass13device_kernelIN5flash19enable_sm80_to_sm89INS1_16FlashAttnFwdSm80INS1_25CollectiveMainloopFwdSm80ILi8ELi1ELb0EN4cute5tupleIJNS5_1CILi128EEENS7_ILi64EEENS7_ILi192EEEEEELi192ENS_10bfloat16_tEfNS_4arch4Sm80ELb0ELb1ELb1ELb1ELb1ELb0ELb1ELb0EEENS1_21CollectiveEpilogueFwdINS6_IJS8_SA_S9_EEENS6_IJNS7_ILi1EEESI_SI_EEESC_SE_Li256ELb1ELb1ELb0ELb0EEENS1_19SingleTileSchedulerILb1ELb0ELb1ELi128EEEEEEEEEvNT_6ParamsE --------------------------
	.section	.text._ZN7cutlass13device_kernelIN5flash19enable_sm80_to_sm89INS1_16FlashAttnFwdSm80INS1_25CollectiveMainloopFwdSm80ILi8ELi1ELb0EN4cute5tupleIJNS5_1CILi128EEENS7_ILi64EEENS7_ILi192EEEEEELi192ENS_10bfloat16_tEfNS_4arch4Sm80ELb0ELb1ELb1ELb1ELb1ELb0ELb1ELb0EEENS1_21CollectiveEpilogueFwdINS6_IJS8_SA_S9_EEENS6_IJNS7_ILi1EEESI_SI_EEESC_SE_Li256ELb1ELb1ELb0ELb0EEENS1_19SingleTileSchedulerILb1ELb0ELb1ELi128EEEEEEEEEvNT_6ParamsE,"ax",@progbits
	.align	128
.text._ZN7cutlass13device_kernelIN5flash19enable_sm80_to_sm89INS1_16FlashAttnFwdSm80INS1_25CollectiveMainloopFwdSm80ILi8ELi1ELb0EN4cute5tupleIJNS5_1CILi128EEENS7_ILi64EEENS7_ILi192EEEEEELi192ENS_10bfloat16_tEfNS_4arch4Sm80ELb0ELb1ELb1ELb1ELb1ELb0ELb1ELb0EEENS1_21CollectiveEpilogueFwdINS6_IJS8_SA_S9_EEENS6_IJNS7_ILi1EEESI_SI_EEESC_SE_Li256ELb1ELb1ELb0ELb0EEENS1_19SingleTileSchedulerILb1ELb0ELb1ELi128EEEEEEEEEvNT_6ParamsE:
        .type           _ZN7cutlass13device_kernelIN5flash19enable_sm80_to_sm89INS1_16FlashAttnFwdSm80INS1_25CollectiveMainloopFwdSm80ILi8ELi1ELb0EN4cute5tupleIJNS5_1CILi128EEENS7_ILi64EEENS7_ILi192EEEEEELi192ENS_10bfloat16_tEfNS_4arch4Sm80ELb0ELb1ELb1ELb1ELb1ELb0ELb1ELb0EEENS1_21CollectiveEpilogueFwdINS6_IJS8_SA_S9_EEENS6_IJNS7_ILi1EEESI_SI_EEESC_SE_Li256ELb1ELb1ELb0ELb0EEENS1_19SingleTileSchedulerILb1ELb0ELb1ELi128EEEEEEEEEvNT_6ParamsE,@function
        .size           _ZN7cutlass13device_kernelIN5flash19enable_sm80_to_sm89INS1_16FlashAttnFwdSm80INS1_25CollectiveMainloopFwdSm80ILi8ELi1ELb0EN4cute5tupleIJNS5_1CILi128EEENS7_ILi64EEENS7_ILi192EEEEEELi192ENS_10bfloat16_tEfNS_4arch4Sm80ELb0ELb1ELb1ELb1ELb1ELb0ELb1ELb0EEENS1_21CollectiveEpilogueFwdINS6_IJS8_SA_S9_EEENS6_IJNS7_ILi1EEESI_SI_EEESC_SE_Li256ELb1ELb1ELb0ELb0EEENS1_19SingleTileSchedulerILb1ELb0ELb1ELi128EEEEEEEEEvNT_6ParamsE,(.L_x_22 - _ZN7cutlass13device_kernelIN5flash19enable_sm80_to_sm89INS1_16FlashAttnFwdSm80INS1_25CollectiveMainloopFwdSm80ILi8ELi1ELb0EN4cute5tupleIJNS5_1CILi128EEENS7_ILi64EEENS7_ILi192EEEEEELi192ENS_10bfloat16_tEfNS_4arch4Sm80ELb0ELb1ELb1ELb1ELb1ELb0ELb1ELb0EEENS1_21CollectiveEpilogueFwdINS6_IJS8_SA_S9_EEENS6_IJNS7_ILi1EEESI_SI_EEESC_SE_Li256ELb1ELb1ELb0ELb0EEENS1_19SingleTileSchedulerILb1ELb0ELb1ELi128EEEEEEEEEvNT_6ParamsE)
        .other          _ZN7cutlass13device_kernelIN5flash19enable_sm80_to_sm89INS1_16FlashAttnFwdSm80INS1_25CollectiveMainloopFwdSm80ILi8ELi1ELb0EN4cute5tupleIJNS5_1CILi128EEENS7_ILi64EEENS7_ILi192EEEEEELi192ENS_10bfloat16_tEfNS_4arch4Sm80ELb0ELb1ELb1ELb1ELb1ELb0ELb1ELb0EEENS1_21CollectiveEpilogueFwdINS6_IJS8_SA_S9_EEENS6_IJNS7_ILi1EEESI_SI_EEESC_SE_Li256ELb1ELb1ELb0ELb0EEENS1_19SingleTileSchedulerILb1ELb0ELb1ELi128EEEEEEEEEvNT_6ParamsE,@"STO_CUDA_ENTRY STV_DEFAULT"
_ZN7cutlass13device_kernelIN5flash19enable_sm80_to_sm89INS1_16FlashAttnFwdSm80INS1_25CollectiveMainloopFwdSm80ILi8ELi1ELb0EN4cute5tupleIJNS5_1CILi128EEENS7_ILi64EEENS7_ILi192EEEEEELi192ENS_10bfloat16_tEfNS_4arch4Sm80ELb0ELb1ELb1ELb1ELb1ELb0ELb1ELb0EEENS1_21CollectiveEpilogueFwdINS6_IJS8_SA_S9_EEENS6_IJNS7_ILi1EEESI_SI_EEESC_SE_Li256ELb1ELb1ELb0ELb0EEENS1_19SingleTileSchedulerILb1ELb0ELb1ELi128EEEEEEEEEvNT_6ParamsE:
[----:B------:R-:W-:Y:S01]  /*0000*/  LDC R1, c[0x0][0x37c] ;  /* 0x0000df00ff017b82 */ /* 0x000fe20000000800 */
[----:B------:R-:W-:Y:S05]  /*0010*/  EXIT ;  /* 0x000000000000794d */ /* 0x000fea0003800000 */
.L_x_4:
        /* <DEDUP_REMOVED lines=14> */
.L_x_22:


//--------------------- .text._ZN7cutlass13device_kernelIN5flash19enable_sm80_to_sm89INS1_16FlashAttnFwdSm80INS1_25CollectiveMainloopFwdSm80ILi8ELi1ELb0EN4cute5tupleIJNS5_1CILi128EEENS7_ILi64EEENS7_ILi192EEEEEELi192ENS_10bfloat16_tEfNS_4arch4Sm80ELb0ELb1ELb1ELb1ELb1ELb1ELb1ELb0EEENS1_21CollectiveEpilogueFwdINS6_IJS8_SA_S9_EEENS6_IJNS7_ILi1EEESI_SI_EEESC_SE_Li256ELb1ELb1ELb0ELb0EEENS1_19SingleTileSchedulerILb1ELb0ELb1ELi128EEEEEEEEEvNT_6ParamsE --------------------------
	.section	.text._ZN7cutlass13device_kernelIN5flash19enable_sm80_to_sm89INS1_16FlashAttnFwdSm80INS1_25CollectiveMainloopFwdSm80ILi8ELi1ELb0EN4cute5tupleIJNS5_1CILi128EEENS7_ILi64EEENS7_ILi192EEEEEELi192ENS_10bfloat16_tEfNS_4arch4Sm80ELb0ELb1ELb1ELb1ELb1ELb1ELb1ELb0EEENS1_21CollectiveEpilogueFwdINS6_IJS8_SA_S9_EEENS6_IJNS7_ILi1EEESI_SI_EEESC_SE_Li256ELb1ELb1ELb0ELb0EEENS1_19SingleTileSchedulerILb1ELb0ELb1ELi128EEEEEEEEEvNT_6ParamsE,"ax",@progbits
	.align	128
.text._ZN7cutlass13device_kernelIN5flash19enable_sm80_to_sm89INS1_16FlashAttnFwdSm80INS1_25CollectiveMainloopFwdSm80ILi8ELi1ELb0EN4cute5tupleIJNS5_1CILi128EEENS7_ILi64EEENS7_ILi192EEEEEELi192ENS_10bfloat16_tEfNS_4arch4Sm80ELb0ELb1ELb1ELb1ELb1ELb1ELb1ELb0EEENS1_21CollectiveEpilogueFwdINS6_IJS8_SA_S9_EEENS6_IJNS7_ILi1EEESI_SI_EEESC_SE_Li256ELb1ELb1ELb0ELb0EEENS1_19SingleTileSchedulerILb1ELb0ELb1ELi128EEEEEEEEEvNT_6ParamsE:
        .type           _ZN7cutlass13device_kernelIN5flash19enable_sm80_to_sm89INS1_16FlashAttnFwdSm80INS1_25CollectiveMainloopFwdSm80ILi8ELi1ELb0EN4cute5tupleIJNS5_1CILi128EEENS7_ILi64EEENS7_ILi192EEEEEELi192ENS_10bfloat16_tEfNS_4arch4Sm80ELb0ELb1ELb1ELb1ELb1ELb1ELb1ELb0EEENS1_21CollectiveEpilogueFwdINS6_IJS8_SA_S9_EEENS6_IJNS7_ILi1EEESI_SI_EEESC_SE_Li256ELb1ELb1ELb0ELb0EEENS1_19SingleTileSchedulerILb1ELb0ELb1ELi128EEEEEEEEEvNT_6ParamsE,@function
        .size           _ZN7cutlass13device_kernelIN5flash19enable_sm80_to_sm89INS1_16FlashAttnFwdSm80INS1_25CollectiveMainloopFwdSm80ILi8ELi1ELb0EN4cute5tupleIJNS5_1CILi128EEENS7_ILi64EEENS7_ILi192EEEEEELi192ENS_10bfloat16_tEfNS_4arch4Sm80ELb0ELb1ELb1ELb1ELb1ELb1ELb1ELb0EEENS1_21CollectiveEpilogueFwdINS6_IJS8_SA_S9_EEENS6_IJNS7_ILi1EEESI_SI_EEESC_SE_Li256ELb1ELb1ELb0ELb0EEENS1_19SingleTileSchedulerILb1ELb0ELb1ELi128EEEEEEEEEvNT_6ParamsE,(.L_x_23 - _ZN7cutlass13device_kernelIN5flash19enable_sm80_to_sm89INS1_16FlashAttnFwdSm80INS1_25CollectiveMainloopFwdSm80ILi8ELi1ELb0EN4cute5tupleIJNS5_1CILi128EEENS7_ILi64EEENS7_ILi192EEEEEELi192ENS_10bfloat16_tEfNS_4arch4Sm80ELb0ELb1ELb1ELb1ELb1ELb1ELb1ELb0EEENS1_21CollectiveEpilogueFwdINS6_IJS8_SA_S9_EEENS6_IJNS7_ILi1EEESI_SI_EEESC_SE_Li256ELb1ELb1ELb0ELb0EEENS1_19SingleTileSchedulerILb1ELb0ELb1ELi128EEEEEEEEEvNT_6ParamsE)
        .other          _ZN7cutlass13device_kernelIN5flash19enable_sm80_to_sm89INS1_16FlashAttnFwdSm80INS1_25CollectiveMainloopFwdSm80ILi8ELi1ELb0EN4cute5tupleIJNS5_1CILi128EEENS7_ILi64EEENS7_ILi192EEEEEELi192ENS_10bfloat16_tEfNS_4arch4Sm80ELb0ELb1ELb1ELb1ELb1ELb1ELb1ELb0EEENS1_21CollectiveEpilogueFwdINS6_IJS8_SA_S9_EEENS6_IJNS7_ILi1EEESI_SI_EEESC_SE_Li256ELb1ELb1ELb0ELb0EEENS1_19SingleTileSchedulerILb1ELb0ELb1ELi128EEEEEEEEEvNT_6ParamsE,@"STO_CUDA_ENTRY STV_DEFAULT"
_ZN7cutlass13device_kernelIN5flash19enable_sm80_to_sm89INS1_16FlashAttnFwdSm80INS1_25CollectiveMainloopFwdSm80ILi8ELi1ELb0EN4cute5tupleIJNS5_1CILi128EEENS7_ILi64EEENS7_ILi192EEEEEELi192ENS_10bfloat16_tEfNS_4arch4Sm80ELb0ELb1ELb1ELb1ELb1ELb1ELb1ELb0EEENS1_21CollectiveEpilogueFwdINS6_IJS8_SA_S9_EEENS6_IJNS7_ILi1EEESI_SI_EEESC_SE_Li256ELb1ELb1ELb0ELb0EEENS1_19SingleTileSchedulerILb1ELb0ELb1ELi128EEEEEEEEEvNT_6ParamsE:
[----:B------:R-:W-:Y:S01]  /*0000*/  LDC R1, c[0x0][0x37c] ;  /* 0x0000df00ff017b82 */ /* 0x000fe20000000800 */
[----:B------:R-:W-:Y:S05]  /*0010*/  EXIT ;  /* 0x000000000000794d */ /* 0x000fea0003800000 */
.L_x_5:
        /* <DEDUP_REMOVED lines=14> */
.L_x_23:


//--------------------- .text._ZN7cutlass13device_kernelIN5flash19enable_sm80_to_sm89INS1_16FlashAttnFwdSm80INS1_25CollectiveMainloopFwdSm80ILi8ELi1ELb0EN4cute5tupleIJNS5_1CILi128EEENS7_ILi64EEENS7_ILi192EEEEEELi192ENS_10bfloat16_tEfNS_4arch4Sm80ELb1ELb0ELb1ELb0ELb1ELb0ELb1ELb0EEENS1_21CollectiveEpilogueFwdINS6_IJS8_SA_S9_EEENS6_IJNS7_ILi1EEESI_SI_EEESC_SE_Li256ELb0ELb1ELb0ELb0EEENS1_30DynamicPersistentTileSchedulerILi256ELi256ELb0ELb1ELb0EEEEEEEEEvNT_6ParamsE --------------------------
	.section	.text._ZN7cutlass13device_kernelIN5flash19enable_sm80_to_sm89INS1_16FlashAttnFwdSm80INS1_25CollectiveMainloopFwdSm80ILi8ELi1ELb0EN4cute5tupleIJNS5_1CILi128EEENS7_ILi64EEENS7_ILi192EEEEEELi192ENS_10bfloat16_tEfNS_4arch4Sm80ELb1ELb0ELb1ELb0ELb1ELb0ELb1ELb0EEENS1_21CollectiveEpilogueFwdINS6_IJS8_SA_S9_EEENS6_IJNS7_ILi1EEESI_SI_EEESC_SE_Li256ELb0ELb1ELb0ELb0EEENS1_30DynamicPersistentTileSchedulerILi256ELi256ELb0ELb1ELb0EEEEEEEEEvNT_6ParamsE,"ax",@progbits
	.align	128
.text._ZN7cutlass13device_kernelIN5flash19enable_sm80_to_sm89INS1_16FlashAttnFwdSm80INS1_25CollectiveMainloopFwdSm80ILi8ELi1ELb0EN4cute5tupleIJNS5_1CILi128EEENS7_ILi64EEENS7_ILi192EEEEEELi192ENS_10bfloat16_tEfNS_4arch4Sm80ELb1ELb0ELb1ELb0ELb1ELb0ELb1ELb0EEENS1_21CollectiveEpilogueFwdINS6_IJS8_SA_S9_EEENS6_IJNS7_ILi1EEESI_SI_EEESC_SE_Li256ELb0ELb1ELb0ELb0EEENS1_30DynamicPersistentTileSchedulerILi256ELi256ELb0ELb1ELb0EEEEEEEEEvNT_6ParamsE:
        .type           _ZN7cutlass13device_kernelIN5flash19enable_sm80_to_sm89INS1_16FlashAttnFwdSm80INS1_25CollectiveMainloopFwdSm80ILi8ELi1ELb0EN4cute5tupleIJNS5_1CILi128EEENS7_ILi64EEENS7_ILi192EEEEEELi192ENS_10bfloat16_tEfNS_4arch4Sm80ELb1ELb0ELb1ELb0ELb1ELb0ELb1ELb0EEENS1_21CollectiveEpilogueFwdINS6_IJS8_SA_S9_EEENS6_IJNS7_ILi1EEESI_SI_EEESC_SE_Li256ELb0ELb1ELb0ELb0EEENS1_30DynamicPersistentTileSchedulerILi256ELi256ELb0ELb1ELb0EEEEEEEEEvNT_6ParamsE,@function
        .size           _ZN7cutlass13device_kernelIN5flash19enable_sm80_to_sm89INS1_16FlashAttnFwdSm80INS1_25CollectiveMainloopFwdSm80ILi8ELi1ELb0EN4cute5tupleIJNS5_1CILi128EEENS7_ILi64EEENS7_ILi192EEEEEELi192ENS_10bfloat16_tEfNS_4arch4Sm80ELb1ELb0ELb1ELb0ELb1ELb0ELb1ELb0EEENS1_21CollectiveEpilogueFwdINS6_IJS8_SA_S9_EEENS6_IJNS7_ILi1EEESI_SI_EEESC_SE_Li256ELb0ELb1ELb0ELb0EEENS1_30DynamicPersistentTileSchedulerILi256ELi256ELb0ELb1ELb0EEEEEEEEEvNT_6ParamsE,(.L_x_24 - _ZN7cutlass13device_kernelIN5flash19enable_sm80_to_sm89INS1_16FlashAttnFwdSm80INS1_25CollectiveMainloopFwdSm80ILi8ELi1ELb0EN4cute5tupleIJNS5_1CILi128EEENS7_ILi64EEENS7_ILi192EEEEEELi192ENS_10bfloat16_tEfNS_4arch4Sm80ELb1ELb0ELb1ELb0ELb1ELb0ELb1ELb0EEENS1_21CollectiveEpilogueFwdINS6_IJS8_SA_S9_EEENS6_IJNS7_ILi1EEESI_SI_EEESC_SE_Li256ELb0ELb1ELb0ELb0EEENS1_30DynamicPersistentTileSchedulerILi256ELi256ELb0ELb1ELb0EEEEEEEEEvNT_6ParamsE)
        .other          _ZN7cutlass13device_kernelIN5flash19enable_sm80_to_sm89INS1_16FlashAttnFwdSm80INS1_25CollectiveMainloopFwdSm80ILi8ELi1ELb0EN4cute5tupleIJNS5_1CILi128EEENS7_ILi64EEENS7_ILi192EEEEEELi192ENS_10bfloat16_tEfNS_4arch4Sm80ELb1ELb0ELb1ELb0ELb1ELb0ELb1ELb0EEENS1_21CollectiveEpilogueFwdINS6_IJS8_SA_S9_EEENS6_IJNS7_ILi1EEESI_SI_EEESC_SE_Li256ELb0ELb1ELb0ELb0EEENS1_30DynamicPersistentTileSchedulerILi256ELi256ELb0ELb1ELb0EEEEEEEEEvNT_6ParamsE,@"STO_CUDA_ENTRY STV_DEFAULT"
_ZN7cutlass13device_kernelIN5flash19enable_sm80_to_sm89INS1_16FlashAttnFwdSm80INS1_25CollectiveMainloopFwdSm80ILi8ELi1ELb0EN4cute5tupleIJNS5_1CILi128EEENS7_ILi64EEENS7_ILi192EEEEEELi192ENS_10bfloat16_tEfNS_4arch4Sm80ELb1ELb0ELb1ELb0ELb1ELb0ELb1ELb0EEENS1_21CollectiveEpilogueFwdINS6_IJS8_SA_S9_EEENS6_IJNS7_ILi1EEESI_SI_EEESC_SE_Li256ELb0ELb1ELb0ELb0EEENS1_30DynamicPersistentTileSchedulerILi256ELi256ELb0ELb1ELb0EEEEEEEEEvNT_6ParamsE:
[----:B------:R-:W-:Y:S01]  /*0000*/  LDC R1, c[0x0][0x37c] ;  /* 0x0000df00ff017b82 */ /* 0x000fe20000000800 */
[----:B------:R-:W-:Y:S05]  /*0010*/  EXIT ;  /* 0x000000000000794d */ /* 0x000fea0003800000 */
.L_x_6:
        /* <DEDUP_REMOVED lines=14> */
.L_x_24:


//--------------------- .text._ZN7cutlass13device_kernelIN5flash19enable_sm80_to_sm89INS1_16FlashAttnFwdSm80INS1_25CollectiveMainloopFwdSm80ILi8ELi1ELb0EN4cute5tupleIJNS5_1CILi128EEENS7_ILi64EEENS7_ILi192EEEEEELi192ENS_10bfloat16_tEfNS_4arch4Sm80ELb1ELb0ELb1ELb1ELb1ELb0ELb1ELb0EEENS1_21CollectiveEpilogueFwdINS6_IJS8_SA_S9_EEENS6_IJNS7_ILi1EEESI_SI_EEESC_SE_Li256ELb1ELb1ELb0ELb0EEENS1_19SingleTileSchedulerILb1ELb0ELb1ELi128EEEEEEEEEvNT_6ParamsE --------------------------
	.section	.text._ZN7cutlass13device_kernelIN5flash19enable_sm80_to_sm89INS1_16FlashAttnFwdSm80INS1_25CollectiveMainloopFwdSm80ILi8ELi1ELb0EN4cute5tupleIJNS5_1CILi128EEENS7_ILi64EEENS7_ILi192EEEEEELi192ENS_10bfloat16_tEfNS_4arch4Sm80ELb1ELb0ELb1ELb1ELb1ELb0ELb1ELb0EEENS1_21CollectiveEpilogueFwdINS6_IJS8_SA_S9_EEENS6_IJNS7_ILi1EEESI_SI_EEESC_SE_Li256ELb1ELb1ELb0ELb0EEENS1_19SingleTileSchedulerILb1ELb0ELb1ELi128EEEEEEEEEvNT_6ParamsE,"ax",@progbits
	.align	128
.text._ZN7cutlass13device_kernelIN5flash19enable_sm80_to_sm89INS1_16FlashAttnFwdSm80INS1_25CollectiveMainloopFwdSm80ILi8ELi1ELb0EN4cute5tupleIJNS5_1CILi128EEENS7_ILi64EEENS7_ILi192EEEEEELi192ENS_10bfloat16_tEfNS_4arch4Sm80ELb1ELb0ELb1ELb1ELb1ELb0ELb1ELb0EEENS1_21CollectiveEpilogueFwdINS6_IJS8_SA_S9_EEENS6_IJNS7_ILi1EEESI_SI_EEESC_SE_Li256ELb1ELb1ELb0ELb0EEENS1_19SingleTileSchedulerILb1ELb0ELb1ELi128EEEEEEEEEvNT_6ParamsE:
        .type           _ZN7cutlass13device_kernelIN5flash19enable_sm80_to_sm89INS1_16FlashAttnFwdSm80INS1_25CollectiveMainloopFwdSm80ILi8ELi1ELb0EN4cute5tupleIJNS5_1CILi128EEENS7_ILi64EEENS7_ILi192EEEEEELi192ENS_10bfloat16_tEfNS_4arch4Sm80ELb1ELb0ELb1ELb1ELb1ELb0ELb1ELb0EEENS1_21CollectiveEpilogueFwdINS6_IJS8_SA_S9_EEENS6_IJNS7_ILi1EEESI_SI_EEESC_SE_Li256ELb1ELb1ELb0ELb0EEENS1_19SingleTileSchedulerILb1ELb0ELb1ELi128EEEEEEEEEvNT_6ParamsE,@function
        .size           _ZN7cutlass13device_kernelIN5flash19enable_sm80_to_sm89INS1_16FlashAttnFwdSm80INS1_25CollectiveMainloopFwdSm80ILi8ELi1ELb0EN4cute5tupleIJNS5_1CILi128EEENS7_ILi64EEENS7_ILi192EEEEEELi192ENS_10bfloat16_tEfNS_4arch4Sm80ELb1ELb0ELb1ELb1ELb1ELb0ELb1ELb0EEENS1_21CollectiveEpilogueFwdINS6_IJS8_SA_S9_EEENS6_IJNS7_ILi1EEESI_SI_EEESC_SE_Li256ELb1ELb1ELb0ELb0EEENS1_19SingleTileSchedulerILb1ELb0ELb1ELi128EEEEEEEEEvNT_6ParamsE,(.L_x_25 - _ZN7cutlass13device_kernelIN5flash19enable_sm80_to_sm89INS1_16FlashAttnFwdSm80INS1_25CollectiveMainloopFwdSm80ILi8ELi1ELb0EN4cute5tupleIJNS5_1CILi128EEENS7_ILi64EEENS7_ILi192EEEEEELi192ENS_10bfloat16_tEfNS_4arch4Sm80ELb1ELb0ELb1ELb1ELb1ELb0ELb1ELb0EEENS1_21CollectiveEpilogueFwdINS6_IJS8_SA_S9_EEENS6_IJNS7_ILi1EEESI_SI_EEESC_SE_Li256ELb1ELb1ELb0ELb0EEENS1_19SingleTileSchedulerILb1ELb0ELb1ELi128EEEEEEEEEvNT_6ParamsE)
        .other          _ZN7cutlass13device_kernelIN5flash19enable_sm80_to_sm89INS1_16FlashAttnFwdSm80INS1_25CollectiveMainloopFwdSm80ILi8ELi1ELb0EN4cute5tupleIJNS5_1CILi128EEENS7_ILi64EEENS7_ILi192EEEEEELi192ENS_10bfloat16_tEfNS_4arch4Sm80ELb1ELb0ELb1ELb1ELb1ELb0ELb1ELb0EEENS1_21CollectiveEpilogueFwdINS6_IJS8_SA_S9_EEENS6_IJNS7_ILi1EEESI_SI_EEESC_SE_Li256ELb1ELb1ELb0ELb0EEENS1_19SingleTileSchedulerILb1ELb0ELb1ELi128EEEEEEEEEvNT_6ParamsE,@"STO_CUDA_ENTRY STV_DEFAULT"
_ZN7cutlass13device_kernelIN5flash19enable_sm80_to_sm89INS1_16FlashAttnFwdSm80INS1_25CollectiveMainloopFwdSm80ILi8ELi1ELb0EN4cute5tupleIJNS5_1CILi128EEENS7_ILi64EEENS7_ILi192EEEEEELi192ENS_10bfloat16_tEfNS_4arch4Sm80ELb1ELb0ELb1ELb1ELb1ELb0ELb1ELb0EEENS1_21CollectiveEpilogueFwdINS6_IJS8_SA_S9_EEENS6_IJNS7_ILi1EEESI_SI_EEESC_SE_Li256ELb1ELb1ELb0ELb0EEENS1_19SingleTileSchedulerILb1ELb0ELb1ELi128EEEEEEEEEvNT_6ParamsE:
[----:B------:R-:W-:Y:S01]  /*0000*/  LDC R1, c[0x0][0x37c] ;  /* 0x0000df00ff017b82 */ /* 0x000fe20000000800 */
[----:B------:R-:W-:Y:S05]  /*0010*/  EXIT ;  /* 0x000000000000794d */ /* 0x000fea0003800000 */
.L_x_7:
        /* <DEDUP_REMOVED lines=14> */
.L_x_25:


//--------------------- .text._ZN7cutlass13device_kernelIN5flash19enable_sm80_to_sm89INS1_16FlashAttnFwdSm80INS1_25CollectiveMainloopFwdSm80ILi8ELi1ELb0EN4cute5tupleIJNS5_1CILi128EEENS7_ILi64EEENS7_ILi192EEEEEELi192ENS_10bfloat16_tEfNS_4arch4Sm80ELb1ELb0ELb1ELb1ELb1ELb1ELb1ELb0EEENS1_21CollectiveEpilogueFwdINS6_IJS8_SA_S9_EEENS6_IJNS7_ILi1EEESI_SI_EEESC_SE_Li256ELb1ELb1ELb0ELb0EEENS1_19SingleTileSchedulerILb1ELb0ELb1ELi128EEEEEEEEEvNT_6ParamsE --------------------------
	.section	.text._ZN7cutlass13device_kernelIN5flash19enable_sm80_to_sm89INS1_16FlashAttnFwdSm80INS1_25CollectiveMainloopFwdSm80ILi8ELi1ELb0EN4cute5tupleIJNS5_1CILi128EEENS7_ILi64EEENS7_ILi192EEEEEELi192ENS_10bfloat16_tEfNS_4arch4Sm80ELb1ELb0ELb1ELb1ELb1ELb1ELb1ELb0EEENS1_21CollectiveEpilogueFwdINS6_IJS8_SA_S9_EEENS6_IJNS7_ILi1EEESI_SI_EEESC_SE_Li256ELb1ELb1ELb0ELb0EEENS1_19SingleTileSchedulerILb1ELb0ELb1ELi128EEEEEEEEEvNT_6ParamsE,"ax",@progbits
	.align	128
.text._ZN7cutlass13device_kernelIN5flash19enable_sm80_to_sm89INS1_16FlashAttnFwdSm80INS1_25CollectiveMainloopFwdSm80ILi8ELi1ELb0EN4cute5tupleIJNS5_1CILi128EEENS7_ILi64EEENS7_ILi192EEEEEELi192ENS_10bfloat16_tEfNS_4arch4Sm80ELb1ELb0ELb1ELb1ELb1ELb1ELb1ELb0EEENS1_21CollectiveEpilogueFwdINS6_IJS8_SA_S9_EEENS6_IJNS7_ILi1EEESI_SI_EEESC_SE_Li256ELb1ELb1ELb0ELb0EEENS1_19SingleTileSchedulerILb1ELb0ELb1ELi128EEEEEEEEEvNT_6ParamsE:
        .type           _ZN7cutlass13device_kernelIN5flash19enable_sm80_to_sm89INS1_16FlashAttnFwdSm80INS1_25CollectiveMainloopFwdSm80ILi8ELi1ELb0EN4cute5tupleIJNS5_1CILi128EEENS7_ILi64EEENS7_ILi192EEEEEELi192ENS_10bfloat16_tEfNS_4arch4Sm80ELb1ELb0ELb1ELb1ELb1ELb1ELb1ELb0EEENS1_21CollectiveEpilogueFwdINS6_IJS8_SA_S9_EEENS6_IJNS7_ILi1EEESI_SI_EEESC_SE_Li256ELb1ELb1ELb0ELb0EEENS1_19SingleTileSchedulerILb1ELb0ELb1ELi128EEEEEEEEEvNT_6ParamsE,@function
        .size           _ZN7cutlass13device_kernelIN5flash19enable_sm80_to_sm89INS1_16FlashAttnFwdSm80INS1_25CollectiveMainloopFwdSm80ILi8ELi1ELb0EN4cute5tupleIJNS5_1CILi128EEENS7_ILi64EEENS7_ILi192EEEEEELi192ENS_10bfloat16_tEfNS_4arch4Sm80ELb1ELb0ELb1ELb1ELb1ELb1ELb1ELb0EEENS1_21CollectiveEpilogueFwdINS6_IJS8_SA_S9_EEENS6_IJNS7_ILi1EEESI_SI_EEESC_SE_Li256ELb1ELb1ELb0ELb0EEENS1_19SingleTileSchedulerILb1ELb0ELb1ELi128EEEEEEEEEvNT_6ParamsE,(.L_x_26 - _ZN7cutlass13device_kernelIN5flash19enable_sm80_to_sm89INS1_16FlashAttnFwdSm80INS1_25CollectiveMainloopFwdSm80ILi8ELi1ELb0EN4cute5tupleIJNS5_1CILi128EEENS7_ILi64EEENS7_ILi192EEEEEELi192ENS_10bfloat16_tEfNS_4arch4Sm80ELb1ELb0ELb1ELb1ELb1ELb1ELb1ELb0EEENS1_21CollectiveEpilogueFwdINS6_IJS8_SA_S9_EEENS6_IJNS7_ILi1EEESI_SI_EEESC_SE_Li256ELb1ELb1ELb0ELb0EEENS1_19SingleTileSchedulerILb1ELb0ELb1ELi128EEEEEEEEEvNT_6ParamsE)
        .other          _ZN7cutlass13device_kernelIN5flash19enable_sm80_to_sm89INS1_16FlashAttnFwdSm80INS1_25CollectiveMainloopFwdSm80ILi8ELi1ELb0EN4cute5tupleIJNS5_1CILi128EEENS7_ILi64EEENS7_ILi192EEEEEELi192ENS_10bfloat16_tEfNS_4arch4Sm80ELb1ELb0ELb1ELb1ELb1ELb1ELb1ELb0EEENS1_21CollectiveEpilogueFwdINS6_IJS8_SA_S9_EEENS6_IJNS7_ILi1EEESI_SI_EEESC_SE_Li256ELb1ELb1ELb0ELb0EEENS1_19SingleTileSchedulerILb1ELb0ELb1ELi128EEEEEEEEEvNT_6ParamsE,@"STO_CUDA_ENTRY STV_DEFAULT"
_ZN7cutlass13device_kernelIN5flash19enable_sm80_to_sm89INS1_16FlashAttnFwdSm80INS1_25CollectiveMainloopFwdSm80ILi8ELi1ELb0EN4cute5tupleIJNS5_1CILi128EEENS7_ILi64EEENS7_ILi192EEEEEELi192ENS_10bfloat16_tEfNS_4arch4Sm80ELb1ELb0ELb1ELb1ELb1ELb1ELb1ELb0EEENS1_21CollectiveEpilogueFwdINS6_IJS8_SA_S9_EEENS6_IJNS7_ILi1EEESI_SI_EEESC_SE_Li256ELb1ELb1ELb0ELb0EEENS1_19SingleTileSchedulerILb1ELb0ELb1ELi128EEEEEEEEEvNT_6ParamsE:
[----:B------:R-:W-:Y:S01]  /*0000*/  LDC R1, c[0x0][0x37c] ;  /* 0x0000df00ff017b82 */ /* 0x000fe20000000800 */
[----:B------:R-:W-:Y:S05]  /*0010*/  EXIT ;  /* 0x000000000000794d */ /* 0x000fea0003800000 */
.L_x_8:
        /* <DEDUP_REMOVED lines=14> */
.L_x_26:


//--------------------- .text._ZN7cutlass13device_kernelIN5flash19enable_sm80_to_sm89INS1_16FlashAttnFwdSm80INS1_25CollectiveMainloopFwdSm80ILi8ELi2ELb0EN4cute5tupleIJNS5_1CILi128EEENS7_ILi64EEENS7_ILi192EEEEEELi192ENS_10bfloat16_tEfNS_4arch4Sm80ELb0ELb0ELb1ELb0ELb1ELb0ELb1ELb0EEENS1_21CollectiveEpilogueFwdINS6_IJS8_SA_S9_EEENS6_IJNS7_ILi1EEESI_SI_EEESC_SE_Li256ELb0ELb1ELb0ELb0EEENS1_19SingleTileSchedulerILb0ELb0ELb1ELi128EEEEEEEEEvNT_6ParamsE --------------------------
	.section	.text._ZN7cutlass13device_kernelIN5flash19enable_sm80_to_sm89INS1_16FlashAttnFwdSm80INS1_25CollectiveMainloopFwdSm80ILi8ELi2ELb0EN4cute5tupleIJNS5_1CILi128EEENS7_ILi64EEENS7_ILi192EEEEEELi192ENS_10bfloat16_tEfNS_4arch4Sm80ELb0ELb0ELb1ELb0ELb1ELb0ELb1ELb0EEENS1_21CollectiveEpilogueFwdINS6_IJS8_SA_S9_EEENS6_IJNS7_ILi1EEESI_SI_EEESC_SE_Li256ELb0ELb1ELb0ELb0EEENS1_19SingleTileSchedulerILb0ELb0ELb1ELi128EEEEEEEEEvNT_6ParamsE,"ax",@progbits
	.align	128
.text._ZN7cutlass13device_kernelIN5flash19enable_sm80_to_sm89INS1_16FlashAttnFwdSm80INS1_25CollectiveMainloopFwdSm80ILi8ELi2ELb0EN4cute5tupleIJNS5_1CILi128EEENS7_ILi64EEENS7_ILi192EEEEEELi192ENS_10bfloat16_tEfNS_4arch4Sm80ELb0ELb0ELb1ELb0ELb1ELb0ELb1ELb0EEENS1_21CollectiveEpilogueFwdINS6_IJS8_SA_S9_EEENS6_IJNS7_ILi1EEESI_SI_EEESC_SE_Li256ELb0ELb1ELb0ELb0EEENS1_19SingleTileSchedulerILb0ELb0ELb1ELi128EEEEEEEEEvNT_6ParamsE:
        .type           _ZN7cutlass13device_kernelIN5flash19enable_sm80_to_sm89INS1_16FlashAttnFwdSm80INS1_25CollectiveMainloopFwdSm80ILi8ELi2ELb0EN4cute5tupleIJNS5_1CILi128EEENS7_ILi64EEENS7_ILi192EEEEEELi192ENS_10bfloat16_tEfNS_4arch4Sm80ELb0ELb0ELb1ELb0ELb1ELb0ELb1ELb0EEENS1_21CollectiveEpilogueFwdINS6_IJS8_SA_S9_EEENS6_IJNS7_ILi1EEESI_SI_EEESC_SE_Li256ELb0ELb1ELb0ELb0EEENS1_19SingleTileSchedulerILb0ELb0ELb1ELi128EEEEEEEEEvNT_6ParamsE,@function
        .size           _ZN7cutlass13device_kernelIN5flash19enable_sm80_to_sm89INS1_16FlashAttnFwdSm80INS1_25CollectiveMainloopFwdSm80ILi8ELi2ELb0EN4cute5tupleIJNS5_1CILi128EEENS7_ILi64EEENS7_ILi192EEEEEELi192ENS_10bfloat16_tEfNS_4arch4Sm80ELb0ELb0ELb1ELb0ELb1ELb0ELb1ELb0EEENS1_21CollectiveEpilogueFwdINS6_IJS8_SA_S9_EEENS6_IJNS7_ILi1EEESI_SI_EEESC_SE_Li256ELb0ELb1ELb0ELb0EEENS1_19SingleTileSchedulerILb0ELb0ELb1ELi128EEEEEEEEEvNT_6ParamsE,(.L_x_27 - _ZN7cutlass13device_kernelIN5flash19enable_sm80_to_sm89INS1_16FlashAttnFwdSm80INS1_25CollectiveMainloopFwdSm80ILi8ELi2ELb0EN4cute5tupleIJNS5_1CILi128EEENS7_ILi64EEENS7_ILi192EEEEEELi192ENS_10bfloat16_tEfNS_4arch4Sm80ELb0ELb0ELb1ELb0ELb1ELb0ELb1ELb0EEENS1_21CollectiveEpilogueFwdINS6_IJS8_SA_S9_EEENS6_IJNS7_ILi1EEESI_SI_EEESC_SE_Li256ELb0ELb1ELb0ELb0EEENS1_19SingleTileSchedulerILb0ELb0ELb1ELi128EEEEEEEEEvNT_6ParamsE)
        .other          _ZN7cutlass13device_kernelIN5flash19enable_sm80_to_sm89INS1_16FlashAttnFwdSm80INS1_25CollectiveMainloopFwdSm80ILi8ELi2ELb0EN4cute5tupleIJNS5_1CILi128EEENS7_ILi64EEENS7_ILi192EEEEEELi192ENS_10bfloat16_tEfNS_4arch4Sm80ELb0ELb0ELb1ELb0ELb1ELb0ELb1ELb0EEENS1_21CollectiveEpilogueFwdINS6_IJS8_SA_S9_EEENS6_IJNS7_ILi1EEESI_SI_EEESC_SE_Li256ELb0ELb1ELb0ELb0EEENS1_19SingleTileSchedulerILb0ELb0ELb1ELi128EEEEEEEEEvNT_6ParamsE,@"STO_CUDA_ENTRY STV_DEFAULT"
_ZN7cutlass13device_kernelIN5flash19enable_sm80_to_sm89INS1_16FlashAttnFwdSm80INS1_25CollectiveMainloopFwdSm80ILi8ELi2ELb0EN4cute5tupleIJNS5_1CILi128EEENS7_ILi64EEENS7_ILi192EEEEEELi192ENS_10bfloat16_tEfNS_4arch4Sm80ELb0ELb0ELb1ELb0ELb1ELb0ELb1ELb0EEENS1_21CollectiveEpilogueFwdINS6_IJS8_SA_S9_EEENS6_IJNS7_ILi1EEESI_SI_EEESC_SE_Li256ELb0ELb1ELb0ELb0EEENS1_19SingleTileSchedulerILb0ELb0ELb1ELi128EEEEEEEEEvNT_6ParamsE:
[----:B------:R-:W-:Y:S01]  /*0000*/  LDC R1, c[0x0][0x37c] ;  /* 0x0000df00ff017b82 */ /* 0x000fe20000000800 */
[----:B------:R-:W-:Y:S05]  /*0010*/  EXIT ;  /* 0x000000000000794d */ /* 0x000fea0003800000 */
.L_x_9:
        /* <DEDUP_REMOVED lines=14> */
.L_x_27:


//--------------------- .text._ZN7cutlass13device_kernelIN5flash19enable_sm80_to_sm89INS1_16FlashAttnFwdSm80INS1_25CollectiveMainloopFwdSm80ILi8ELi2ELb0EN4cute5tupleIJNS5_1CILi128EEENS7_ILi64EEENS7_ILi192EEEEEELi192ENS_10bfloat16_tEfNS_4arch4Sm80ELb0ELb0ELb1ELb1ELb1ELb0ELb1ELb0EEENS1_21CollectiveEpilogueFwdINS6_IJS8_SA_S9_EEENS6_IJNS7_ILi1EEESI_SI_EEESC_SE_Li256ELb1ELb1ELb0ELb0EEENS1_19SingleTileSchedulerILb1ELb0ELb1ELi128EEEEEEEEEvNT_6ParamsE --------------------------
	.section	.text._ZN7cutlass13device_kernelIN5flash19enable_sm80_to_sm89INS1_16FlashAttnFwdSm80INS1_25CollectiveMainloopFwdSm80ILi8ELi2ELb0EN4cute5tupleIJNS5_1CILi128EEENS7_ILi64EEENS7_ILi192EEEEEELi192ENS_10bfloat16_tEfNS_4arch4Sm80ELb0ELb0ELb1ELb1ELb1ELb0ELb1ELb0EEENS1_21CollectiveEpilogueFwdINS6_IJS8_SA_S9_EEENS6_IJNS7_ILi1EEESI_SI_EEESC_SE_Li256ELb1ELb1ELb0ELb0EEENS1_19SingleTileSchedulerILb1ELb0ELb1ELi128EEEEEEEEEvNT_6ParamsE,"ax",@progbits
	.align	128
.text._ZN7cutlass13device_kernelIN5flash19enable_sm80_to_sm89INS1_16FlashAttnFwdSm80INS1_25CollectiveMainloopFwdSm80ILi8ELi2ELb0EN4cute5tupleIJNS5_1CILi128EEENS7_ILi64EEENS7_ILi192EEEEEELi192ENS_10bfloat16_tEfNS_4arch4Sm80ELb0ELb0ELb1ELb1ELb1ELb0ELb1ELb0EEENS1_21CollectiveEpilogueFwdINS6_IJS8_SA_S9_EEENS6_IJNS7_ILi1EEESI_SI_EEESC_SE_Li256ELb1ELb1ELb0ELb0EEENS1_19SingleTileSchedulerILb1ELb0ELb1ELi128EEEEEEEEEvNT_6ParamsE:
        .type           _ZN7cutlass13device_kernelIN5flash19enable_sm80_to_sm89INS1_16FlashAttnFwdSm80INS1_25CollectiveMainloopFwdSm80ILi8ELi2ELb0EN4cute5tupleIJNS5_1CILi128EEENS7_ILi64EEENS7_ILi192EEEEEELi192ENS_10bfloat16_tEfNS_4arch4Sm80ELb0ELb0ELb1ELb1ELb1ELb0ELb1ELb0EEENS1_21CollectiveEpilogueFwdINS6_IJS8_SA_S9_EEENS6_IJNS7_ILi1EEESI_SI_EEESC_SE_Li256ELb1ELb1ELb0ELb0EEENS1_19SingleTileSchedulerILb1ELb0ELb1ELi128EEEEEEEEEvNT_6ParamsE,@function
        .size           _ZN7cutlass13device_kernelIN5flash19enable_sm80_to_sm89INS1_16FlashAttnFwdSm80INS1_25CollectiveMainloopFwdSm80ILi8ELi2ELb0EN4cute5tupleIJNS5_1CILi128EEENS7_ILi64EEENS7_ILi192EEEEEELi192ENS_10bfloat16_tEfNS_4arch4Sm80ELb0ELb0ELb1ELb1ELb1ELb0ELb1ELb0EEENS1_21CollectiveEpilogueFwdINS6_IJS8_SA_S9_EEENS6_IJNS7_ILi1EEESI_SI_EEESC_SE_Li256ELb1ELb1ELb0ELb0EEENS1_19SingleTileSchedulerILb1ELb0ELb1ELi128EEEEEEEEEvNT_6ParamsE,(.L_x_28 - _ZN7cutlass13device_kernelIN5flash19enable_sm80_to_sm89INS1_16FlashAttnFwdSm80INS1_25CollectiveMainloopFwdSm80ILi8ELi2ELb0EN4cute5tupleIJNS5_1CILi128EEENS7_ILi64EEENS7_ILi192EEEEEELi192ENS_10bfloat16_tEfNS_4arch4Sm80ELb0ELb0ELb1ELb1ELb1ELb0ELb1ELb0EEENS1_21CollectiveEpilogueFwdINS6_IJS8_SA_S9_EEENS6_IJNS7_ILi1EEESI_SI_EEESC_SE_Li256ELb1ELb1ELb0ELb0EEENS1_19SingleTileSchedulerILb1ELb0ELb1ELi128EEEEEEEEEvNT_6ParamsE)
        .other          _ZN7cutlass13device_kernelIN5flash19enable_sm80_to_sm89INS1_16FlashAttnFwdSm80INS1_25CollectiveMainloopFwdSm80ILi8ELi2ELb0EN4cute5tupleIJNS5_1CILi128EEENS7_ILi64EEENS7_ILi192EEEEEELi192ENS_10bfloat16_tEfNS_4arch4Sm80ELb0ELb0ELb1ELb1ELb1ELb0ELb1ELb0EEENS1_21CollectiveEpilogueFwdINS6_IJS8_SA_S9_EEENS6_IJNS7_ILi1EEESI_SI_EEESC_SE_Li256ELb1ELb1ELb0ELb0EEENS1_19SingleTileSchedulerILb1ELb0ELb1ELi128EEEEEEEEEvNT_6ParamsE,@"STO_CUDA_ENTRY STV_DEFAULT"
_ZN7cutlass13device_kernelIN5flash19enable_sm80_to_sm89INS1_16FlashAttnFwdSm80INS1_25CollectiveMainloopFwdSm80ILi8ELi2ELb0EN4cute5tupleIJNS5_1CILi128EEENS7_ILi64EEENS7_ILi192EEEEEELi192ENS_10bfloat16_tEfNS_4arch4Sm80ELb0ELb0ELb1ELb1ELb1ELb0ELb1ELb0EEENS1_21CollectiveEpilogueFwdINS6_IJS8_SA_S9_EEENS6_IJNS7_ILi1EEESI_SI_EEESC_SE_Li256ELb1ELb1ELb0ELb0EEENS1_19SingleTileSchedulerILb1ELb0ELb1ELi128EEEEEEEEEvNT_6ParamsE:
[----:B------:R-:W-:Y:S01]  /*0000*/  LDC R1, c[0x0][0x37c] ;  /* 0x0000df00ff017b82 */ /* 0x000fe20000000800 */
[----:B------:R-:W-:Y:S05]  /*0010*/  EXIT ;  /* 0x000000000000794d */ /* 0x000fea0003800000 */
.L_x_10:
        /* <DEDUP_REMOVED lines=14> */
.L_x_28:


//--------------------- .text._ZN7cutlass13device_kernelIN5flash19enable_sm80_to_sm89INS1_16FlashAttnFwdSm80INS1_25CollectiveMainloopFwdSm80ILi8ELi2ELb0EN4cute5tupleIJNS5_1CILi128EEENS7_ILi64EEENS7_ILi192EEEEEELi192ENS_10bfloat16_tEfNS_4arch4Sm80ELb0ELb0ELb1ELb1ELb1ELb1ELb1ELb0EEENS1_21CollectiveEpilogueFwdINS6_IJS8_SA_S9_EEENS6_IJNS7_ILi1EEESI_SI_EEESC_SE_Li256ELb1ELb1ELb0ELb0EEENS1_19SingleTileSchedulerILb1ELb0ELb1ELi128EEEEEEEEEvNT_6ParamsE --------------------------
	.section	.text._ZN7cutlass13device_kernelIN5flash19enable_sm80_to_sm89INS1_16FlashAttnFwdSm80INS1_25CollectiveMainloopFwdSm80ILi8ELi2ELb0EN4cute5tupleIJNS5_1CILi128EEENS7_ILi64EEENS7_ILi192EEEEEELi192ENS_10bfloat16_tEfNS_4arch4Sm80ELb0ELb0ELb1ELb1ELb1ELb1ELb1ELb0EEENS1_21CollectiveEpilogueFwdINS6_IJS8_SA_S9_EEENS6_IJNS7_ILi1EEESI_SI_EEESC_SE_Li256ELb1ELb1ELb0ELb0EEENS1_19SingleTileSchedulerILb1ELb0ELb1ELi128EEEEEEEEEvNT_6ParamsE,"ax",@progbits
	.align	128
.text._ZN7cutlass13device_kernelIN5flash19enable_sm80_to_sm89INS1_16FlashAttnFwdSm80INS1_25CollectiveMainloopFwdSm80ILi8ELi2ELb0EN4cute5tupleIJNS5_1CILi128EEENS7_ILi64EEENS7_ILi192EEEEEELi192ENS_10bfloat16_tEfNS_4arch4Sm80ELb0ELb0ELb1ELb1ELb1ELb1ELb1ELb0EEENS1_21CollectiveEpilogueFwdINS6_IJS8_SA_S9_EEENS6_IJNS7_ILi1EEESI_SI_EEESC_SE_Li256ELb1ELb1ELb0ELb0EEENS1_19SingleTileSchedulerILb1ELb0ELb1ELi128EEEEEEEEEvNT_6ParamsE:
        .type           _ZN7cutlass13device_kernelIN5flash19enable_sm80_to_sm89INS1_16FlashAttnFwdSm80INS1_25CollectiveMainloopFwdSm80ILi8ELi2ELb0EN4cute5tupleIJNS5_1CILi128EEENS7_ILi64EEENS7_ILi192EEEEEELi192ENS_10bfloat16_tEfNS_4arch4Sm80ELb0ELb0ELb1ELb1ELb1ELb1ELb1ELb0EEENS1_21CollectiveEpilogueFwdINS6_IJS8_SA_S9_EEENS6_IJNS7_ILi1EEESI_SI_EEESC_SE_Li256ELb1ELb1ELb0ELb0EEENS1_19SingleTileSchedulerILb1ELb0ELb1ELi128EEEEEEEEEvNT_6ParamsE,@function
        .size           _ZN7cutlass13device_kernelIN5flash19enable_sm80_to_sm89INS1_16FlashAttnFwdSm80INS1_25CollectiveMainloopFwdSm80ILi8ELi2ELb0EN4cute5tupleIJNS5_1CILi128EEENS7_ILi64EEENS7_ILi192EEEEEELi192ENS_10bfloat16_tEfNS_4arch4Sm80ELb0ELb0ELb1ELb1ELb1ELb1ELb1ELb0EEENS1_21CollectiveEpilogueFwdINS6_IJS8_SA_S9_EEENS6_IJNS7_ILi1EEESI_SI_EEESC_SE_Li256ELb1ELb1ELb0ELb0EEENS1_19SingleTileSchedulerILb1ELb0ELb1ELi128EEEEEEEEEvNT_6ParamsE,(.L_x_29 - _ZN7cutlass13device_kernelIN5flash19enable_sm80_to_sm89INS1_16FlashAttnFwdSm80INS1_25CollectiveMainloopFwdSm80ILi8ELi2ELb0EN4cute5tupleIJNS5_1CILi128EEENS7_ILi64EEENS7_ILi192EEEEEELi192ENS_10bfloat16_tEfNS_4arch4Sm80ELb0ELb0ELb1ELb1ELb1ELb1ELb1ELb0EEENS1_21CollectiveEpilogueFwdINS6_IJS8_SA_S9_EEENS6_IJNS7_ILi1EEESI_SI_EEESC_SE_Li256ELb1ELb1ELb0ELb0EEENS1_19SingleTileSchedulerILb1ELb0ELb1ELi128EEEEEEEEEvNT_6ParamsE)
        .other          _ZN7cutlass13device_kernelIN5flash19enable_sm80_to_sm89INS1_16FlashAttnFwdSm80INS1_25CollectiveMainloopFwdSm80ILi8ELi2ELb0EN4cute5tupleIJNS5_1CILi128EEENS7_ILi64EEENS7_ILi192EEEEEELi192ENS_10bfloat16_tEfNS_4arch4Sm80ELb0ELb0ELb1ELb1ELb1ELb1ELb1ELb0EEENS1_21CollectiveEpilogueFwdINS6_IJS8_SA_S9_EEENS6_IJNS7_ILi1EEESI_SI_EEESC_SE_Li256ELb1ELb1ELb0ELb0EEENS1_19SingleTileSchedulerILb1ELb0ELb1ELi128EEEEEEEEEvNT_6ParamsE,@"STO_CUDA_ENTRY STV_DEFAULT"
_ZN7cutlass13device_kernelIN5flash19enable_sm80_to_sm89INS1_16FlashAttnFwdSm80INS1_25CollectiveMainloopFwdSm80ILi8ELi2ELb0EN4cute5tupleIJNS5_1CILi128EEENS7_ILi64EEENS7_ILi192EEEEEELi192ENS_10bfloat16_tEfNS_4arch4Sm80ELb0ELb0ELb1ELb1ELb1ELb1ELb1ELb0EEENS1_21CollectiveEpilogueFwdINS6_IJS8_SA_S9_EEENS6_IJNS7_ILi1EEESI_SI_EEESC_SE_Li256ELb1ELb1ELb0ELb0EEENS1_19SingleTileSchedulerILb1ELb0ELb1ELi128EEEEEEEEEvNT_6ParamsE:
[----:B------:R-:W-:Y:S01]  /*0000*/  LDC R1, c[0x0][0x37c] ;  /* 0x0000df00ff017b82 */ /* 0x000fe20000000800 */
[----:B------:R-:W-:Y:S05]  /*0010*/  EXIT ;  /* 0x000000000000794d */ /* 0x000fea0003800000 */
.L_x_11:
        /* <DEDUP_REMOVED lines=14> */
.L_x_29:


//--------------------- .text._ZN7cutlass13device_kernelIN5flash19enable_sm80_to_sm89INS1_16FlashAttnFwdSm80INS1_25CollectiveMainloopFwdSm80ILi8ELi2ELb0EN4cute5tupleIJNS5_1CILi128EEENS7_ILi64EEENS7_ILi192EEEEEELi192ENS_10bfloat16_tEfNS_4arch4Sm80ELb0ELb1ELb1ELb0ELb1ELb0ELb1ELb0EEENS1_21CollectiveEpilogueFwdINS6_IJS8_SA_S9_EEENS6_IJNS7_ILi1EEESI_SI_EEESC_SE_Li256ELb0ELb1ELb0ELb0EEENS1_19SingleTileSchedulerILb0ELb0ELb1ELi128EEEEEEEEEvNT_6ParamsE --------------------------
	.section	.text._ZN7cutlass13device_kernelIN5flash19enable_sm80_to_sm89INS1_16FlashAttnFwdSm80INS1_25CollectiveMainloopFwdSm80ILi8ELi2ELb0EN4cute5tupleIJNS5_1CILi128EEENS7_ILi64EEENS7_ILi192EEEEEELi192ENS_10bfloat16_tEfNS_4arch4Sm80ELb0ELb1ELb1ELb0ELb1ELb0ELb1ELb0EEENS1_21CollectiveEpilogueFwdINS6_IJS8_SA_S9_EEENS6_IJNS7_ILi1EEESI_SI_EEESC_SE_Li256ELb0ELb1ELb0ELb0EEENS1_19SingleTileSchedulerILb0ELb0ELb1ELi128EEEEEEEEEvNT_6ParamsE,"ax",@progbits
	.align	128
.text._ZN7cutlass13device_kernelIN5flash19enable_sm80_to_sm89INS1_16FlashAttnFwdSm80INS1_25CollectiveMainloopFwdSm80ILi8ELi2ELb0EN4cute5tupleIJNS5_1CILi128EEENS7_ILi64EEENS7_ILi192EEEEEELi192ENS_10bfloat16_tEfNS_4arch4Sm80ELb0ELb1ELb1ELb0ELb1ELb0ELb1ELb0EEENS1_21CollectiveEpilogueFwdINS6_IJS8_SA_S9_EEENS6_IJNS7_ILi1EEESI_SI_EEESC_SE_Li256ELb0ELb1ELb0ELb0EEENS1_19SingleTileSchedulerILb0ELb0ELb1ELi128EEEEEEEEEvNT_6ParamsE:
        .type           _ZN7cutlass13device_kernelIN5flash19enable_sm80_to_sm89INS1_16FlashAttnFwdSm80INS1_25CollectiveMainloopFwdSm80ILi8ELi2ELb0EN4cute5tupleIJNS5_1CILi128EEENS7_ILi64EEENS7_ILi192EEEEEELi192ENS_10bfloat16_tEfNS_4arch4Sm80ELb0ELb1ELb1ELb0ELb1ELb0ELb1ELb0EEENS1_21CollectiveEpilogueFwdINS6_IJS8_SA_S9_EEENS6_IJNS7_ILi1EEESI_SI_EEESC_SE_Li256ELb0ELb1ELb0ELb0EEENS1_19SingleTileSchedulerILb0ELb0ELb1ELi128EEEEEEEEEvNT_6ParamsE,@function
        .size           _ZN7cutlass13device_kernelIN5flash19enable_sm80_to_sm89INS1_16FlashAttnFwdSm80INS1_25CollectiveMainloopFwdSm80ILi8ELi2ELb0EN4cute5tupleIJNS5_1CILi128EEENS7_ILi64EEENS7_ILi192EEEEEELi192ENS_10bfloat16_tEfNS_4arch4Sm80ELb0ELb1ELb1ELb0ELb1ELb0ELb1ELb0EEENS1_21CollectiveEpilogueFwdINS6_IJS8_SA_S9_EEENS6_IJNS7_ILi1EEESI_SI_EEESC_SE_Li256ELb0ELb1ELb0ELb0EEENS1_19SingleTileSchedulerILb0ELb0ELb1ELi128EEEEEEEEEvNT_6ParamsE,(.L_x_30 - _ZN7cutlass13device_kernelIN5flash19enable_sm80_to_sm89INS1_16FlashAttnFwdSm80INS1_25CollectiveMainloopFwdSm80ILi8ELi2ELb0EN4cute5tupleIJNS5_1CILi128EEENS7_ILi64EEENS7_ILi192EEEEEELi192ENS_10bfloat16_tEfNS_4arch4Sm80ELb0ELb1ELb1ELb0ELb1ELb0ELb1ELb0EEENS1_21CollectiveEpilogueFwdINS6_IJS8_SA_S9_EEENS6_IJNS7_ILi1EEESI_SI_EEESC_SE_Li256ELb0ELb1ELb0ELb0EEENS1_19SingleTileSchedulerILb0ELb0ELb1ELi128EEEEEEEEEvNT_6ParamsE)
        .other          _ZN7cutlass13device_kernelIN5flash19enable_sm80_to_sm89INS1_16FlashAttnFwdSm80INS1_25CollectiveMainloopFwdSm80ILi8ELi2ELb0EN4cute5tupleIJNS5_1CILi128EEENS7_ILi64EEENS7_ILi192EEEEEELi192ENS_10bfloat16_tEfNS_4arch4Sm80ELb0ELb1ELb1ELb0ELb1ELb0ELb1ELb0EEENS1_21CollectiveEpilogueFwdINS6_IJS8_SA_S9_EEENS6_IJNS7_ILi1EEESI_SI_EEESC_SE_Li256ELb0ELb1ELb0ELb0EEENS1_19SingleTileSchedulerILb0ELb0ELb1ELi128EEEEEEEEEvNT_6ParamsE,@"STO_CUDA_ENTRY STV_DEFAULT"
_ZN7cutlass13device_kernelIN5flash19enable_sm80_to_sm89INS1_16FlashAttnFwdSm80INS1_25CollectiveMainloopFwdSm80ILi8ELi2ELb0EN4cute5tupleIJNS5_1CILi128EEENS7_ILi64EEENS7_ILi192EEEEEELi192ENS_10bfloat16_tEfNS_4arch4Sm80ELb0ELb1ELb1ELb0ELb1ELb0ELb1ELb0EEENS1_21CollectiveEpilogueFwdINS6_IJS8_SA_S9_EEENS6_IJNS7_ILi1EEESI_SI_EEESC_SE_Li256ELb0ELb1ELb0ELb0EEENS1_19SingleTileSchedulerILb0ELb0ELb1ELi128EEEEEEEEEvNT_6ParamsE:
[----:B------:R-:W-:Y:S01]  /*0000*/  LDC R1, c[0x0][0x37c] ;  /* 0x0000df00ff017b82 */ /* 0x000fe20000000800 */
[----:B------:R-:W-:Y:S05]  /*0010*/  EXIT ;  /* 0x000000000000794d */ /* 0x000fea0003800000 */
.L_x_12:
        /* <DEDUP_REMOVED lines=14> */
.L_x_30:


//--------------------- .text._ZN7cutlass13device_kernelIN5flash19enable_sm80_to_sm89INS1_16FlashAttnFwdSm80INS1_25CollectiveMainloopFwdSm80ILi8ELi2ELb0EN4cute5tupleIJNS5_1CILi128EEENS7_ILi64EEENS7_ILi192EEEEEELi192ENS_10bfloat16_tEfNS_4arch4Sm80ELb0ELb1ELb1ELb1ELb1ELb0ELb1ELb0EEENS1_21CollectiveEpilogueFwdINS6_IJS8_SA_S9_EEENS6_IJNS7_ILi1EEESI_SI_EEESC_SE_Li256ELb1ELb1ELb0ELb0EEENS1_19SingleTileSchedulerILb1ELb0ELb1ELi128EEEEEEEEEvNT_6ParamsE --------------------------
	.section	.text._ZN7cutlass13device_kernelIN5flash19enable_sm80_to_sm89INS1_16FlashAttnFwdSm80INS1_25CollectiveMainloopFwdSm80ILi8ELi2ELb0EN4cute5tupleIJNS5_1CILi128EEENS7_ILi64EEENS7_ILi192EEEEEELi192ENS_10bfloat16_tEfNS_4arch4Sm80ELb0ELb1ELb1ELb1ELb1ELb0ELb1ELb0EEENS1_21CollectiveEpilogueFwdINS6_IJS8_SA_S9_EEENS6_IJNS7_ILi1EEESI_SI_EEESC_SE_Li256ELb1ELb1ELb0ELb0EEENS1_19SingleTileSchedulerILb1ELb0ELb1ELi128EEEEEEEEEvNT_6ParamsE,"ax",@progbits
	.align	128
.text._ZN7cutlass13device_kernelIN5flash19enable_sm80_to_sm89INS1_16FlashAttnFwdSm80INS1_25CollectiveMainloopFwdSm80ILi8ELi2ELb0EN4cute5tupleIJNS5_1CILi128EEENS7_ILi64EEENS7_ILi192EEEEEELi192ENS_10bfloat16_tEfNS_4arch4Sm80ELb0ELb1ELb1ELb1ELb1ELb0ELb1ELb0EEENS1_21CollectiveEpilogueFwdINS6_IJS8_SA_S9_EEENS6_IJNS7_ILi1EEESI_SI_EEESC_SE_Li256ELb1ELb1ELb0ELb0EEENS1_19SingleTileSchedulerILb1ELb0ELb1ELi128EEEEEEEEEvNT_6ParamsE:
        .type           _ZN7cutlass13device_kernelIN5flash19enable_sm80_to_sm89INS1_16FlashAttnFwdSm80INS1_25CollectiveMainloopFwdSm80ILi8ELi2ELb0EN4cute5tupleIJNS5_1CILi128EEENS7_ILi64EEENS7_ILi192EEEEEELi192ENS_10bfloat16_tEfNS_4arch4Sm80ELb0ELb1ELb1ELb1ELb1ELb0ELb1ELb0EEENS1_21CollectiveEpilogueFwdINS6_IJS8_SA_S9_EEENS6_IJNS7_ILi1EEESI_SI_EEESC_SE_Li256ELb1ELb1ELb0ELb0EEENS1_19SingleTileSchedulerILb1ELb0ELb1ELi128EEEEEEEEEvNT_6ParamsE,@function
        .size           _ZN7cutlass13device_kernelIN5flash19enable_sm80_to_sm89INS1_16FlashAttnFwdSm80INS1_25CollectiveMainloopFwdSm80ILi8ELi2ELb0EN4cute5tupleIJNS5_1CILi128EEENS7_ILi64EEENS7_ILi192EEEEEELi192ENS_10bfloat16_tEfNS_4arch4Sm80ELb0ELb1ELb1ELb1ELb1ELb0ELb1ELb0EEENS1_21CollectiveEpilogueFwdINS6_IJS8_SA_S9_EEENS6_IJNS7_ILi1EEESI_SI_EEESC_SE_Li256ELb1ELb1ELb0ELb0EEENS1_19SingleTileSchedulerILb1ELb0ELb1ELi128EEEEEEEEEvNT_6ParamsE,(.L_x_31 - _ZN7cutlass13device_kernelIN5flash19enable_sm80_to_sm89INS1_16FlashAttnFwdSm80INS1_25CollectiveMainloopFwdSm80ILi8ELi2ELb0EN4cute5tupleIJNS5_1CILi128EEENS7_ILi64EEENS7_ILi192EEEEEELi192ENS_10bfloat16_tEfNS_4arch4Sm80ELb0ELb1ELb1ELb1ELb1ELb0ELb1ELb0EEENS1_21CollectiveEpilogueFwdINS6_IJS8_SA_S9_EEENS6_IJNS7_ILi1EEESI_SI_EEESC_SE_Li256ELb1ELb1ELb0ELb0EEENS1_19SingleTileSchedulerILb1ELb0ELb1ELi128EEEEEEEEEvNT_6ParamsE)
        .other          _ZN7cutlass13device_kernelIN5flash19enable_sm80_to_sm89INS1_16FlashAttnFwdSm80INS1_25CollectiveMainloopFwdSm80ILi8ELi2ELb0EN4cute5tupleIJNS5_1CILi128EEENS7_ILi64EEENS7_ILi192EEEEEELi192ENS_10bfloat16_tEfNS_4arch4Sm80ELb0ELb1ELb1ELb1ELb1ELb0ELb1ELb0EEENS1_21CollectiveEpilogueFwdINS6_IJS8_SA_S9_EEENS6_IJNS7_ILi1EEESI_SI_EEESC_SE_Li256ELb1ELb1ELb0ELb0EEENS1_19SingleTileSchedulerILb1ELb0ELb1ELi128EEEEEEEEEvNT_6ParamsE,@"STO_CUDA_ENTRY STV_DEFAULT"
_ZN7cutlass13device_kernelIN5flash19enable_sm80_to_sm89INS1_16FlashAttnFwdSm80INS1_25CollectiveMainloopFwdSm80ILi8ELi2ELb0EN4cute5tupleIJNS5_1CILi128EEENS7_ILi64EEENS7_ILi192EEEEEELi192ENS_10bfloat16_tEfNS_4arch4Sm80ELb0ELb1ELb1ELb1ELb1ELb0ELb1ELb0EEENS1_21CollectiveEpilogueFwdINS6_IJS8_SA_S9_EEENS6_IJNS7_ILi1EEESI_SI_EEESC_SE_Li256ELb1ELb1ELb0ELb0EEENS1_19SingleTileSchedulerILb1ELb0ELb1ELi128EEEEEEEEEvNT_6ParamsE:
[----:B------:R-:W-:Y:S01]  /*0000*/  LDC R1, c[0x0][0x37c] ;  /* 0x0000df00ff017b82 */ /* 0x000fe20000000800 */
[----:B------:R-:W-:Y:S05]  /*0010*/  EXIT ;  /* 0x000000000000794d */ /* 0x000fea0003800000 */
.L_x_13:
        /* <DEDUP_REMOVED lines=14> */
.L_x_31:


//--------------------- .text._ZN7cutlass13device_kernelIN5flash19enable_sm80_to_sm89INS1_16FlashAttnFwdSm80INS1_25CollectiveMainloopFwdSm80ILi8ELi2ELb0EN4cute5tupleIJNS5_1CILi128EEENS7_ILi64EEENS7_ILi192EEEEEELi192ENS_10bfloat16_tEfNS_4arch4Sm80ELb0ELb1ELb1ELb1ELb1ELb1ELb1ELb0EEENS1_21CollectiveEpilogueFwdINS6_IJS8_SA_S9_EEENS6_IJNS7_ILi1EEESI_SI_EEESC_SE_Li256ELb1ELb1ELb0ELb0EEENS1_19SingleTileSchedulerILb1ELb0ELb1ELi128EEEEEEEEEvNT_6ParamsE --------------------------
	.section	.text._ZN7cutlass13device_kernelIN5flash19enable_sm80_to_sm89INS1_16FlashAttnFwdSm80INS1_25CollectiveMainloopFwdSm80ILi8ELi2ELb0EN4cute5tupleIJNS5_1CILi128EEENS7_ILi64EEENS7_ILi192EEEEEELi192ENS_10bfloat16_tEfNS_4arch4Sm80ELb0ELb1ELb1ELb1ELb1ELb1ELb1ELb0EEENS1_21CollectiveEpilogueFwdINS6_IJS8_SA_S9_EEENS6_IJNS7_ILi1EEESI_SI_EEESC_SE_Li256ELb1ELb1ELb0ELb0EEENS1_19SingleTileSchedulerILb1ELb0ELb1ELi128EEEEEEEEEvNT_6ParamsE,"ax",@progbits
	.align	128
.text._ZN7cutlass13device_kernelIN5flash19enable_sm80_to_sm89INS1_16FlashAttnFwdSm80INS1_25CollectiveMainloopFwdSm80ILi8ELi2ELb0EN4cute5tupleIJNS5_1CILi128EEENS7_ILi64EEENS7_ILi192EEEEEELi192ENS_10bfloat16_tEfNS_4arch4Sm80ELb0ELb1ELb1ELb1ELb1ELb1ELb1ELb0EEENS1_21CollectiveEpilogueFwdINS6_IJS8_SA_S9_EEENS6_IJNS7_ILi1EEESI_SI_EEESC_SE_Li256ELb1ELb1ELb0ELb0EEENS1_19SingleTileSchedulerILb1ELb0ELb1ELi128EEEEEEEEEvNT_6ParamsE:
        .type           _ZN7cutlass13device_kernelIN5flash19enable_sm80_to_sm89INS1_16FlashAttnFwdSm80INS1_25CollectiveMainloopFwdSm80ILi8ELi2ELb0EN4cute5tupleIJNS5_1CILi128EEENS7_ILi64EEENS7_ILi192EEEEEELi192ENS_10bfloat16_tEfNS_4arch4Sm80ELb0ELb1ELb1ELb1ELb1ELb1ELb1ELb0EEENS1_21CollectiveEpilogueFwdINS6_IJS8_SA_S9_EEENS6_IJNS7_ILi1EEESI_SI_EEESC_SE_Li256ELb1ELb1ELb0ELb0EEENS1_19SingleTileSchedulerILb1ELb0ELb1ELi128EEEEEEEEEvNT_6ParamsE,@function
        .size           _ZN7cutlass13device_kernelIN5flash19enable_sm80_to_sm89INS1_16FlashAttnFwdSm80INS1_25CollectiveMainloopFwdSm80ILi8ELi2ELb0EN4cute5tupleIJNS5_1CILi128EEENS7_ILi64EEENS7_ILi192EEEEEELi192ENS_10bfloat16_tEfNS_4arch4Sm80ELb0ELb1ELb1ELb1ELb1ELb1ELb1ELb0EEENS1_21CollectiveEpilogueFwdINS6_IJS8_SA_S9_EEENS6_IJNS7_ILi1EEESI_SI_EEESC_SE_Li256ELb1ELb1ELb0ELb0EEENS1_19SingleTileSchedulerILb1ELb0ELb1ELi128EEEEEEEEEvNT_6ParamsE,(.L_x_32 - _ZN7cutlass13device_kernelIN5flash19enable_sm80_to_sm89INS1_16FlashAttnFwdSm80INS1_25CollectiveMainloopFwdSm80ILi8ELi2ELb0EN4cute5tupleIJNS5_1CILi128EEENS7_ILi64EEENS7_ILi192EEEEEELi192ENS_10bfloat16_tEfNS_4arch4Sm80ELb0ELb1ELb1ELb1ELb1ELb1ELb1ELb0EEENS1_21CollectiveEpilogueFwdINS6_IJS8_SA_S9_EEENS6_IJNS7_ILi1EEESI_SI_EEESC_SE_Li256ELb1ELb1ELb0ELb0EEENS1_19SingleTileSchedulerILb1ELb0ELb1ELi128EEEEEEEEEvNT_6ParamsE)
        .other          _ZN7cutlass13device_kernelIN5flash19enable_sm80_to_sm89INS1_16FlashAttnFwdSm80INS1_25CollectiveMainloopFwdSm80ILi8ELi2ELb0EN4cute5tupleIJNS5_1CILi128EEENS7_ILi64EEENS7_ILi192EEEEEELi192ENS_10bfloat16_tEfNS_4arch4Sm80ELb0ELb1ELb1ELb1ELb1ELb1ELb1ELb0EEENS1_21CollectiveEpilogueFwdINS6_IJS8_SA_S9_EEENS6_IJNS7_ILi1EEESI_SI_EEESC_SE_Li256ELb1ELb1ELb0ELb0EEENS1_19SingleTileSchedulerILb1ELb0ELb1ELi128EEEEEEEEEvNT_6ParamsE,@"STO_CUDA_ENTRY STV_DEFAULT"
_ZN7cutlass13device_kernelIN5flash19enable_sm80_to_sm89INS1_16FlashAttnFwdSm80INS1_25CollectiveMainloopFwdSm80ILi8ELi2ELb0EN4cute5tupleIJNS5_1CILi128EEENS7_ILi64EEENS7_ILi192EEEEEELi192ENS_10bfloat16_tEfNS_4arch4Sm80ELb0ELb1ELb1ELb1ELb1ELb1ELb1ELb0EEENS1_21CollectiveEpilogueFwdINS6_IJS8_SA_S9_EEENS6_IJNS7_ILi1EEESI_SI_EEESC_SE_Li256ELb1ELb1ELb0ELb0EEENS1_19SingleTileSchedulerILb1ELb0ELb1ELi128EEEEEEEEEvNT_6ParamsE:
[----:B------:R-:W-:Y:S01]  /*0000*/  LDC R1, c[0x0][0x37c] ;  /* 0x0000df00ff017b82 */ /* 0x000fe20000000800 */
[----:B------:R-:W-:Y:S05]  /*0010*/  EXIT ;  /* 0x000000000000794d */ /* 0x000fea0003800000 */
.L_x_14:
        /* <DEDUP_REMOVED lines=14> */
.L_x_32:


//--------------------- .text._ZN7cutlass13device_kernelIN5flash19enable_sm80_to_sm89INS1_16FlashAttnFwdSm80INS1_25CollectiveMainloopFwdSm80ILi8ELi2ELb0EN4cute5tupleIJNS5_1CILi128EEENS7_ILi64EEENS7_ILi192EEEEEELi192ENS_10bfloat16_tEfNS_4arch4Sm80ELb1ELb0ELb1ELb0ELb1ELb0ELb1ELb0EEENS1_21CollectiveEpilogueFwdINS6_IJS8_SA_S9_EEENS6_IJNS7_ILi1EEESI_SI_EEESC_SE_Li256ELb0ELb1ELb0ELb0EEENS1_30DynamicPersistentTileSchedulerILi256ELi256ELb0ELb1ELb0EEEEEEEEEvNT_6ParamsE --------------------------
	.section	.text._ZN7cutlass13device_kernelIN5flash19enable_sm80_to_sm89INS1_16FlashAttnFwdSm80INS1_25CollectiveMainloopFwdSm80ILi8ELi2ELb0EN4cute5tupleIJNS5_1CILi128EEENS7_ILi64EEENS7_ILi192EEEEEELi192ENS_10bfloat16_tEfNS_4arch4Sm80ELb1ELb0ELb1ELb0ELb1ELb0ELb1ELb0EEENS1_21CollectiveEpilogueFwdINS6_IJS8_SA_S9_EEENS6_IJNS7_ILi1EEESI_SI_EEESC_SE_Li256ELb0ELb1ELb0ELb0EEENS1_30DynamicPersistentTileSchedulerILi256ELi256ELb0ELb1ELb0EEEEEEEEEvNT_6ParamsE,"ax",@progbits
	.align	128
.text._ZN7cutlass13device_kernelIN5flash19enable_sm80_to_sm89INS1_16FlashAttnFwdSm80INS1_25CollectiveMainloopFwdSm80ILi8ELi2ELb0EN4cute5tupleIJNS5_1CILi128EEENS7_ILi64EEENS7_ILi192EEEEEELi192ENS_10bfloat16_tEfNS_4arch4Sm80ELb1ELb0ELb1ELb0ELb1ELb0ELb1ELb0EEENS1_21CollectiveEpilogueFwdINS6_IJS8_SA_S9_EEENS6_IJNS7_ILi1EEESI_SI_EEESC_SE_Li256ELb0ELb1ELb0ELb0EEENS1_30DynamicPersistentTileSchedulerILi256ELi256ELb0ELb1ELb0EEEEEEEEEvNT_6ParamsE:
        .type           _ZN7cutlass13device_kernelIN5flash19enable_sm80_to_sm89INS1_16FlashAttnFwdSm80INS1_25CollectiveMainloopFwdSm80ILi8ELi2ELb0EN4cute5tupleIJNS5_1CILi128EEENS7_ILi64EEENS7_ILi192EEEEEELi192ENS_10bfloat16_tEfNS_4arch4Sm80ELb1ELb0ELb1ELb0ELb1ELb0ELb1ELb0EEENS1_21CollectiveEpilogueFwdINS6_IJS8_SA_S9_EEENS6_IJNS7_ILi1EEESI_SI_EEESC_SE_Li256ELb0ELb1ELb0ELb0EEENS1_30DynamicPersistentTileSchedulerILi256ELi256ELb0ELb1ELb0EEEEEEEEEvNT_6ParamsE,@function
        .size           _ZN7cutlass13device_kernelIN5flash19enable_sm80_to_sm89INS1_16FlashAttnFwdSm80INS1_25CollectiveMainloopFwdSm80ILi8ELi2ELb0EN4cute5tupleIJNS5_1CILi128EEENS7_ILi64EEENS7_ILi192EEEEEELi192ENS_10bfloat16_tEfNS_4arch4Sm80ELb1ELb0ELb1ELb0ELb1ELb0ELb1ELb0EEENS1_21CollectiveEpilogueFwdINS6_IJS8_SA_S9_EEENS6_IJNS7_ILi1EEESI_SI_EEESC_SE_Li256ELb0ELb1ELb0ELb0EEENS1_30DynamicPersistentTileSchedulerILi256ELi256ELb0ELb1ELb0EEEEEEEEEvNT_6ParamsE,(.L_x_33 - _ZN7cutlass13device_kernelIN5flash19enable_sm80_to_sm89INS1_16FlashAttnFwdSm80INS1_25CollectiveMainloopFwdSm80ILi8ELi2ELb0EN4cute5tupleIJNS5_1CILi128EEENS7_ILi64EEENS7_ILi192EEEEEELi192ENS_10bfloat16_tEfNS_4arch4Sm80ELb1ELb0ELb1ELb0ELb1ELb0ELb1ELb0EEENS1_21CollectiveEpilogueFwdINS6_IJS8_SA_S9_EEENS6_IJNS7_ILi1EEESI_SI_EEESC_SE_Li256ELb0ELb1ELb0ELb0EEENS1_30DynamicPersistentTileSchedulerILi256ELi256ELb0ELb1ELb0EEEEEEEEEvNT_6ParamsE)
        .other          _ZN7cutlass13device_kernelIN5flash19enable_sm80_to_sm89INS1_16FlashAttnFwdSm80INS1_25CollectiveMainloopFwdSm80ILi8ELi2ELb0EN4cute5tupleIJNS5_1CILi128EEENS7_ILi64EEENS7_ILi192EEEEEELi192ENS_10bfloat16_tEfNS_4arch4Sm80ELb1ELb0ELb1ELb0ELb1ELb0ELb1ELb0EEENS1_21CollectiveEpilogueFwdINS6_IJS8_SA_S9_EEENS6_IJNS7_ILi1EEESI_SI_EEESC_SE_Li256ELb0ELb1ELb0ELb0EEENS1_30DynamicPersistentTileSchedulerILi256ELi256ELb0ELb1ELb0EEEEEEEEEvNT_6ParamsE,@"STO_CUDA_ENTRY STV_DEFAULT"
_ZN7cutlass13device_kernelIN5flash19enable_sm80_to_sm89INS1_16FlashAttnFwdSm80INS1_25CollectiveMainloopFwdSm80ILi8ELi2ELb0EN4cute5tupleIJNS5_1CILi128EEENS7_ILi64EEENS7_ILi192EEEEEELi192ENS_10bfloat16_tEfNS_4arch4Sm80ELb1ELb0ELb1ELb0ELb1ELb0ELb1ELb0EEENS1_21CollectiveEpilogueFwdINS6_IJS8_SA_S9_EEENS6_IJNS7_ILi1EEESI_SI_EEESC_SE_Li256ELb0ELb1ELb0ELb0EEENS1_30DynamicPersistentTileSchedulerILi256ELi256ELb0ELb1ELb0EEEEEEEEEvNT_6ParamsE:
[----:B------:R-:W-:Y:S01]  /*0000*/  LDC R1, c[0x0][0x37c] ;  /* 0x0000df00ff017b82 */ /* 0x000fe20000000800 */
[----:B------:R-:W-:Y:S05]  /*0010*/  EXIT ;  /* 0x000000000000794d */ /* 0x000fea0003800000 */
.L_x_15:
        /* <DEDUP_REMOVED lines=14> */
.L_x_33:


//--------------------- .text._ZN7cutlass13device_kernelIN5flash19enable_sm80_to_sm89INS1_16FlashAttnFwdSm80INS1_25CollectiveMainloopFwdSm80ILi8ELi2ELb0EN4cute5tupleIJNS5_1CILi128EEENS7_ILi64EEENS7_ILi192EEEEEELi192ENS_10bfloat16_tEfNS_4arch4Sm80ELb1ELb0ELb1ELb1ELb1ELb0ELb1ELb0EEENS1_21CollectiveEpilogueFwdINS6_IJS8_SA_S9_EEENS6_IJNS7_ILi1EEESI_SI_EEESC_SE_Li256ELb1ELb1ELb0ELb0EEENS1_19SingleTileSchedulerILb1ELb0ELb1ELi128EEEEEEEEEvNT_6ParamsE --------------------------
	.section	.text._ZN7cutlass13device_kernelIN5flash19enable_sm80_to_sm89INS1_16FlashAttnFwdSm80INS1_25CollectiveMainloopFwdSm80ILi8ELi2ELb0EN4cute5tupleIJNS5_1CILi128EEENS7_ILi64EEENS7_ILi192EEEEEELi192ENS_10bfloat16_tEfNS_4arch4Sm80ELb1ELb0ELb1ELb1ELb1ELb0ELb1ELb0EEENS1_21CollectiveEpilogueFwdINS6_IJS8_SA_S9_EEENS6_IJNS7_ILi1EEESI_SI_EEESC_SE_Li256ELb1ELb1ELb0ELb0EEENS1_19SingleTileSchedulerILb1ELb0ELb1ELi128EEEEEEEEEvNT_6ParamsE,"ax",@progbits
	.align	128
.text._ZN7cutlass13device_kernelIN5flash19enable_sm80_to_sm89INS1_16FlashAttnFwdSm80INS1_25CollectiveMainloopFwdSm80ILi8ELi2ELb0EN4cute5tupleIJNS5_1CILi128EEENS7_ILi64EEENS7_ILi192EEEEEELi192ENS_10bfloat16_tEfNS_4arch4Sm80ELb1ELb0ELb1ELb1ELb1ELb0ELb1ELb0EEENS1_21CollectiveEpilogueFwdINS6_IJS8_SA_S9_EEENS6_IJNS7_ILi1EEESI_SI_EEESC_SE_Li256ELb1ELb1ELb0ELb0EEENS1_19SingleTileSchedulerILb1ELb0ELb1ELi128EEEEEEEEEvNT_6ParamsE:
        .type           _ZN7cutlass13device_kernelIN5flash19enable_sm80_to_sm89INS1_16FlashAttnFwdSm80INS1_25CollectiveMainloopFwdSm80ILi8ELi2ELb0EN4cute5tupleIJNS5_1CILi128EEENS7_ILi64EEENS7_ILi192EEEEEELi192ENS_10bfloat16_tEfNS_4arch4Sm80ELb1ELb0ELb1ELb1ELb1ELb0ELb1ELb0EEENS1_21CollectiveEpilogueFwdINS6_IJS8_SA_S9_EEENS6_IJNS7_ILi1EEESI_SI_EEESC_SE_Li256ELb1ELb1ELb0ELb0EEENS1_19SingleTileSchedulerILb1ELb0ELb1ELi128EEEEEEEEEvNT_6ParamsE,@function
        .size           _ZN7cutlass13device_kernelIN5flash19enable_sm80_to_sm89INS1_16FlashAttnFwdSm80INS1_25CollectiveMainloopFwdSm80ILi8ELi2ELb0EN4cute5tupleIJNS5_1CILi128EEENS7_ILi64EEENS7_ILi192EEEEEELi192ENS_10bfloat16_tEfNS_4arch4Sm80ELb1ELb0ELb1ELb1ELb1ELb0ELb1ELb0EEENS1_21CollectiveEpilogueFwdINS6_IJS8_SA_S9_EEENS6_IJNS7_ILi1EEESI_SI_EEESC_SE_Li256ELb1ELb1ELb0ELb0EEENS1_19SingleTileSchedulerILb1ELb0ELb1ELi128EEEEEEEEEvNT_6ParamsE,(.L_x_34 - _ZN7cutlass13device_kernelIN5flash19enable_sm80_to_sm89INS1_16FlashAttnFwdSm80INS1_25CollectiveMainloopFwdSm80ILi8ELi2ELb0EN4cute5tupleIJNS5_1CILi128EEENS7_ILi64EEENS7_ILi192EEEEEELi192ENS_10bfloat16_tEfNS_4arch4Sm80ELb1ELb0ELb1ELb1ELb1ELb0ELb1ELb0EEENS1_21CollectiveEpilogueFwdINS6_IJS8_SA_S9_EEENS6_IJNS7_ILi1EEESI_SI_EEESC_SE_Li256ELb1ELb1ELb0ELb0EEENS1_19SingleTileSchedulerILb1ELb0ELb1ELi128EEEEEEEEEvNT_6ParamsE)
        .other          _ZN7cutlass13device_kernelIN5flash19enable_sm80_to_sm89INS1_16FlashAttnFwdSm80INS1_25CollectiveMainloopFwdSm80ILi8ELi2ELb0EN4cute5tupleIJNS5_1CILi128EEENS7_ILi64EEENS7_ILi192EEEEEELi192ENS_10bfloat16_tEfNS_4arch4Sm80ELb1ELb0ELb1ELb1ELb1ELb0ELb1ELb0EEENS1_21CollectiveEpilogueFwdINS6_IJS8_SA_S9_EEENS6_IJNS7_ILi1EEESI_SI_EEESC_SE_Li256ELb1ELb1ELb0ELb0EEENS1_19SingleTileSchedulerILb1ELb0ELb1ELi128EEEEEEEEEvNT_6ParamsE,@"STO_CUDA_ENTRY STV_DEFAULT"
_ZN7cutlass13device_kernelIN5flash19enable_sm80_to_sm89INS1_16FlashAttnFwdSm80INS1_25CollectiveMainloopFwdSm80ILi8ELi2ELb0EN4cute5tupleIJNS5_1CILi128EEENS7_ILi64EEENS7_ILi192EEEEEELi192ENS_10bfloat16_tEfNS_4arch4Sm80ELb1ELb0ELb1ELb1ELb1ELb0ELb1ELb0EEENS1_21CollectiveEpilogueFwdINS6_IJS8_SA_S9_EEENS6_IJNS7_ILi1EEESI_SI_EEESC_SE_Li256ELb1ELb1ELb0ELb0EEENS1_19SingleTileSchedulerILb1ELb0ELb1ELi128EEEEEEEEEvNT_6ParamsE:
[----:B------:R-:W-:Y:S01]  /*0000*/  LDC R1, c[0x0][0x37c] ;  /* 0x0000df00ff017b82 */ /* 0x000fe20000000800 */
[----:B------:R-:W-:Y:S05]  /*0010*/  EXIT ;  /* 0x000000000000794d */ /* 0x000fea0003800000 */
.L_x_16:
        /* <DEDUP_REMOVED lines=14> */
.L_x_34:


//--------------------- .text._ZN7cutlass13device_kernelIN5flash19enable_sm80_to_sm89INS1_16FlashAttnFwdSm80INS1_25CollectiveMainloopFwdSm80ILi8ELi2ELb0EN4cute5tupleIJNS5_1CILi128EEENS7_ILi64EEENS7_ILi192EEEEEELi192ENS_10bfloat16_tEfNS_4arch4Sm80ELb1ELb0ELb1ELb1ELb1ELb1ELb1ELb0EEENS1_21CollectiveEpilogueFwdINS6_IJS8_SA_S9_EEENS6_IJNS7_ILi1EEESI_SI_EEESC_SE_Li256ELb1ELb1ELb0ELb0EEENS1_19SingleTileSchedulerILb1ELb0ELb1ELi128EEEEEEEEEvNT_6ParamsE --------------------------
	.section	.text._ZN7cutlass13device_kernelIN5flash19enable_sm80_to_sm89INS1_16FlashAttnFwdSm80INS1_25CollectiveMainloopFwdSm80ILi8ELi2ELb0EN4cute5tupleIJNS5_1CILi128EEENS7_ILi64EEENS7_ILi192EEEEEELi192ENS_10bfloat16_tEfNS_4arch4Sm80ELb1ELb0ELb1ELb1ELb1ELb1ELb1ELb0EEENS1_21CollectiveEpilogueFwdINS6_IJS8_SA_S9_EEENS6_IJNS7_ILi1EEESI_SI_EEESC_SE_Li256ELb1ELb1ELb0ELb0EEENS1_19SingleTileSchedulerILb1ELb0ELb1ELi128EEEEEEEEEvNT_6ParamsE,"ax",@progbits
	.align	128
.text._ZN7cutlass13device_kernelIN5flash19enable_sm80_to_sm89INS1_16FlashAttnFwdSm80INS1_25CollectiveMainloopFwdSm80ILi8ELi2ELb0EN4cute5tupleIJNS5_1CILi128EEENS7_ILi64EEENS7_ILi192EEEEEELi192ENS_10bfloat16_tEfNS_4arch4Sm80ELb1ELb0ELb1ELb1ELb1ELb1ELb1ELb0EEENS1_21CollectiveEpilogueFwdINS6_IJS8_SA_S9_EEENS6_IJNS7_ILi1EEESI_SI_EEESC_SE_Li256ELb1ELb1ELb0ELb0EEENS1_19SingleTileSchedulerILb1ELb0ELb1ELi128EEEEEEEEEvNT_6ParamsE:
        .type           _ZN7cutlass13device_kernelIN5flash19enable_sm80_to_sm89INS1_16FlashAttnFwdSm80INS1_25CollectiveMainloopFwdSm80ILi8ELi2ELb0EN4cute5tupleIJNS5_1CILi128EEENS7_ILi64EEENS7_ILi192EEEEEELi192ENS_10bfloat16_tEfNS_4arch4Sm80ELb1ELb0ELb1ELb1ELb1ELb1ELb1ELb0EEENS1_21CollectiveEpilogueFwdINS6_IJS8_SA_S9_EEENS6_IJNS7_ILi1EEESI_SI_EEESC_SE_Li256ELb1ELb1ELb0ELb0EEENS1_19SingleTileSchedulerILb1ELb0ELb1ELi128EEEEEEEEEvNT_6ParamsE,@function
        .size           _ZN7cutlass13device_kernelIN5flash19enable_sm80_to_sm89INS1_16FlashAttnFwdSm80INS1_25CollectiveMainloopFwdSm80ILi8ELi2ELb0EN4cute5tupleIJNS5_1CILi128EEENS7_ILi64EEENS7_ILi192EEEEEELi192ENS_10bfloat16_tEfNS_4arch4Sm80ELb1ELb0ELb1ELb1ELb1ELb1ELb1ELb0EEENS1_21CollectiveEpilogueFwdINS6_IJS8_SA_S9_EEENS6_IJNS7_ILi1EEESI_SI_EEESC_SE_Li256ELb1ELb1ELb0ELb0EEENS1_19SingleTileSchedulerILb1ELb0ELb1ELi128EEEEEEEEEvNT_6ParamsE,(.L_x_35 - _ZN7cutlass13device_kernelIN5flash19enable_sm80_to_sm89INS1_16FlashAttnFwdSm80INS1_25CollectiveMainloopFwdSm80ILi8ELi2ELb0EN4cute5tupleIJNS5_1CILi128EEENS7_ILi64EEENS7_ILi192EEEEEELi192ENS_10bfloat16_tEfNS_4arch4Sm80ELb1ELb0ELb1ELb1ELb1ELb1ELb1ELb0EEENS1_21CollectiveEpilogueFwdINS6_IJS8_SA_S9_EEENS6_IJNS7_ILi1EEESI_SI_EEESC_SE_Li256ELb1ELb1ELb0ELb0EEENS1_19SingleTileSchedulerILb1ELb0ELb1ELi128EEEEEEEEEvNT_6ParamsE)
        .other          _ZN7cutlass13device_kernelIN5flash19enable_sm80_to_sm89INS1_16FlashAttnFwdSm80INS1_25CollectiveMainloopFwdSm80ILi8ELi2ELb0EN4cute5tupleIJNS5_1CILi128EEENS7_ILi64EEENS7_ILi192EEEEEELi192ENS_10bfloat16_tEfNS_4arch4Sm80ELb1ELb0ELb1ELb1ELb1ELb1ELb1ELb0EEENS1_21CollectiveEpilogueFwdINS6_IJS8_SA_S9_EEENS6_IJNS7_ILi1EEESI_SI_EEESC_SE_Li256ELb1ELb1ELb0ELb0EEENS1_19SingleTileSchedulerILb1ELb0ELb1ELi128EEEEEEEEEvNT_6ParamsE,@"STO_CUDA_ENTRY STV_DEFAULT"
_ZN7cutlass13device_kernelIN5flash19enable_sm80_to_sm89INS1_16FlashAttnFwdSm80INS1_25CollectiveMainloopFwdSm80ILi8ELi2ELb0EN4cute5tupleIJNS5_1CILi128EEENS7_ILi64EEENS7_ILi192EEEEEELi192ENS_10bfloat16_tEfNS_4arch4Sm80ELb1ELb0ELb1ELb1ELb1ELb1ELb1ELb0EEENS1_21CollectiveEpilogueFwdINS6_IJS8_SA_S9_EEENS6_IJNS7_ILi1EEESI_SI_EEESC_SE_Li256ELb1ELb1ELb0ELb0EEENS1_19SingleTileSchedulerILb1ELb0ELb1ELi128EEEEEEEEEvNT_6ParamsE:
[----:B------:R-:W-:Y:S01]  /*0000*/  LDC R1, c[0x0][0x37c] ;  /* 0x0000df00ff017b82 */ /* 0x000fe20000000800 */
[----:B------:R-:W-:Y:S05]  /*0010*/  EXIT ;  /* 0x000000000000794d */ /* 0x000fea0003800000 */
.L_x_17:
        /* <DEDUP_REMOVED lines=14> */
.L_x_35:


//--------------------- .nv.shared.reserved.0     --------------------------
	.section	.nv.shared.reserved.0,"aw",@nobits
	.weak		__nv_reservedSMEM_offset_0_alias
	.size		__nv_reservedSMEM_offset_0_alias, 0, 64
	.other		__nv_reservedSMEM_offset_0_alias,@"STO_CUDA_RESERVED_SHARED STV_DEFAULT"
__nv_reservedSMEM_offset_0_alias:
	.zero		0
	.zero		64


//--------------------- .nv.global                --------------------------
	.section	.nv.global,"aw",@nobits
.nv.global:
	.type		_ZN80_INTERNAL_6ba24531_44_flash_fwd_hdim192_bf16_paged_softcap_sm80_cu_9d2915ae_34264cute1_E,@object
	.size		_ZN80_INTERNAL_6ba24531_44_flash_fwd_hdim192_bf16_paged_softcap_sm80_cu_9d2915ae_34264cute1_E,(_ZN80_INTERNAL_6ba24531_44_flash_fwd_hdim192_bf16_paged_softcap_sm80_cu_9d2915ae_34264cuda3std3__45__cpo6cbeginE - _ZN80_INTERNAL_6ba24531_44_flash_fwd_hdim192_bf16_paged_softcap_sm80_cu_9d2915ae_34264cute1_E)
_ZN80_INTERNAL_6ba24531_44_flash_fwd_hdim192_bf16_paged_softcap_sm80_cu_9d2915ae_34264cute1_E:
	.zero		1
	.type		_ZN80_INTERNAL_6ba24531_44_flash_fwd_hdim192_bf16_paged_softcap_sm80_cu_9d2915ae_34264cuda3std3__45__cpo6cbeginE,@object
	.size		_ZN80_INTERNAL_6ba24531_44_flash_fwd_hdim192_bf16_paged_softcap_sm80_cu_9d2915ae_34264cuda3std3__45__cpo6cbeginE,(_ZN80_INTERNAL_6ba24531_44_flash_fwd_hdim192_bf16_paged_softcap_sm80_cu_9d2915ae_34264cuda3std3__48in_placeE - _ZN80_INTERNAL_6ba24531_44_flash_fwd_hdim192_bf16_paged_softcap_sm80_cu_9d2915ae_34264cuda3std3__45__cpo6cbeginE)
_ZN80_INTERNAL_6ba24531_44_flash_fwd_hdim192_bf16_paged_softcap_sm80_cu_9d2915ae_34264cuda3std3__45__cpo6cbeginE:
	.zero		1
	.type		_ZN80_INTERNAL_6ba24531_44_flash_fwd_hdim192_bf16_paged_softcap_sm80_cu_9d2915ae_34264cuda3std3__48in_placeE,@object
	.size		_ZN80_INTERNAL_6ba24531_44_flash_fwd_hdim192_bf16_paged_softcap_sm80_cu_9d2915ae_34264cuda3std3__48in_placeE,(_ZN80_INTERNAL_6ba24531_44_flash_fwd_hdim192_bf16_paged_softcap_sm80_cu_9d2915ae_34264cuda3std6ranges3__45__cpo9iter_moveE - _ZN80_INTERNAL_6ba24531_44_flash_fwd_hdim192_bf16_paged_softcap_sm80_cu_9d2915ae_34264cuda3std3__48in_placeE)
_ZN80_INTERNAL_6ba24531_44_flash_fwd_hdim192_bf16_paged_softcap_sm80_cu_9d2915ae_34264cuda3std3__48in_placeE:
	.zero		1
	.type		_ZN80_INTERNAL_6ba24531_44_flash_fwd_hdim192_bf16_paged_softcap_sm80_cu_9d2915ae_34264cuda3std6ranges3__45__cpo9iter_moveE,@object
	.size		_ZN80_INTERNAL_6ba24531_44_flash_fwd_hdim192_bf16_paged_softcap_sm80_cu_9d2915ae_34264cuda3std6ranges3__45__cpo9iter_moveE,(_ZN80_INTERNAL_6ba24531_44_flash_fwd_hdim192_bf16_paged_softcap_sm80_cu_9d2915ae_34264cuda3std3__45__cpo5beginE - _ZN80_INTERNAL_6ba24531_44_flash_fwd_hdim192_bf16_paged_softcap_sm80_cu_9d2915ae_34264cuda3std6ranges3__45__cpo9iter_moveE)
_ZN80_INTERNAL_6ba24531_44_flash_fwd_hdim192_bf16_paged_softcap_sm80_cu_9d2915ae_34264cuda3std6ranges3__45__cpo9iter_moveE:
	.zero		1
	.type		_ZN80_INTERNAL_6ba24531_44_flash_fwd_hdim192_bf16_paged_softcap_sm80_cu_9d2915ae_34264cuda3std3__45__cpo5beginE,@object
	.size		_ZN80_INTERNAL_6ba24531_44_flash_fwd_hdim192_bf16_paged_softcap_sm80_cu_9d2915ae_34264cuda3std3__45__cpo5beginE,(_ZN80_INTERNAL_6ba24531_44_flash_fwd_hdim192_bf16_paged_softcap_sm80_cu_9d2915ae_34264cuda3std3__482_GLOBAL__N__6ba24531_44_flash_fwd_hdim192_bf16_paged_softcap_sm80_cu_9d2915ae_34266ignoreE - _ZN80_INTERNAL_6ba24531_44_flash_fwd_hdim192_bf16_paged_softcap_sm80_cu_9d2915ae_34264cuda3std3__45__cpo5beginE)
_ZN80_INTERNAL_6ba24531_44_flash_fwd_hdim192_bf16_paged_softcap_sm80_cu_9d2915ae_34264cuda3std3__45__cpo5beginE:
	.zero		1
	.type		_ZN80_INTERNAL_6ba24531_44_flash_fwd_hdim192_bf16_paged_softcap_sm80_cu_9d2915ae_34264cuda3std3__482_GLOBAL__N__6ba24531_44_flash_fwd_hdim192_bf16_paged_softcap_sm80_cu_9d2915ae_34266ignoreE,@object
	.size		_ZN80_INTERNAL_6ba24531_44_flash_fwd_hdim192_bf16_paged_softcap_sm80_cu_9d2915ae_34264cuda3std3__482_GLOBAL__N__6ba24531_44_flash_fwd_hdim192_bf16_paged_softcap_sm80_cu_9d2915ae_34266ignoreE,(_ZN80_INTERNAL_6ba24531_44_flash_fwd_hdim192_bf16_paged_softcap_sm80_cu_9d2915ae_34264cute7productE - _ZN80_INTERNAL_6ba24531_44_flash_fwd_hdim192_bf16_paged_softcap_sm80_cu_9d2915ae_34264cuda3std3__482_GLOBAL__N__6ba24531_44_flash_fwd_hdim192_bf16_paged_softcap_sm80_cu_9d2915ae_34266ignoreE)
_ZN80_INTERNAL_6ba24531_44_flash_fwd_hdim192_bf16_paged_softcap_sm80_cu_9d2915ae_34264cuda3std3__482_GLOBAL__N__6ba24531_44_flash_fwd_hdim192_bf16_paged_softcap_sm80_cu_9d2915ae_34266ignoreE:
	.zero		1
	.type		_ZN80_INTERNAL_6ba24531_44_flash_fwd_hdim192_bf16_paged_softcap_sm80_cu_9d2915ae_34264cute7productE,@object
	.size		_ZN80_INTERNAL_6ba24531_44_flash_fwd_hdim192_bf16_paged_softcap_sm80_cu_9d2915ae_34264cute7productE,(_ZN80_INTERNAL_6ba24531_44_flash_fwd_hdim192_bf16_paged_softcap_sm80_cu_9d2915ae_34264cuda3std3__45__cpo3endE - _ZN80_INTERNAL_6ba24531_44_flash_fwd_hdim192_bf16_paged_softcap_sm80_cu_9d2915ae_34264cute7productE)
_ZN80_INTERNAL_6ba24531_44_flash_fwd_hdim192_bf16_paged_softcap_sm80_cu_9d2915ae_34264cute7productE:
	.zero		1
	.type		_ZN80_INTERNAL_6ba24531_44_flash_fwd_hdim192_bf16_paged_softcap_sm80_cu_9d2915ae_34264cuda3std3__45__cpo3endE,@object
	.size		_ZN80_INTERNAL_6ba24531_44_flash_fwd_hdim192_bf16_paged_softcap_sm80_cu_9d2915ae_34264cuda3std3__45__cpo3endE,(_ZN80_INTERNAL_6ba24531_44_flash_fwd_hdim192_bf16_paged_softcap_sm80_cu_9d2915ae_34264cuda3std3__419piecewise_constructE - _ZN80_INTERNAL_6ba24531_44_flash_fwd_hdim192_bf16_paged_softcap_sm80_cu_9d2915ae_34264cuda3std3__45__cpo3endE)
_ZN80_INTERNAL_6ba24531_44_flash_fwd_hdim192_bf16_paged_softcap_sm80_cu_9d2915ae_34264cuda3std3__45__cpo3endE:
	.zero		1
	.type		_ZN80_INTERNAL_6ba24531_44_flash_fwd_hdim192_bf16_paged_softcap_sm80_cu_9d2915ae_34264cuda3std3__419piecewise_constructE,@object
	.size		_ZN80_INTERNAL_6ba24531_44_flash_fwd_hdim192_bf16_paged_softcap_sm80_cu_9d2915ae_34264cuda3std3__419piecewise_constructE,(_ZN80_INTERNAL_6ba24531_44_flash_fwd_hdim192_bf16_paged_softcap_sm80_cu_9d2915ae_34264cuda3std3__45__cpo4cendE - _ZN80_INTERNAL_6ba24531_44_flash_fwd_hdim192_bf16_paged_softcap_sm80_cu_9d2915ae_34264cuda3std3__419piecewise_constructE)
_ZN80_INTERNAL_6ba24531_44_flash_fwd_hdim192_bf16_paged_softcap_sm80_cu_9d2915ae_34264cuda3std3__419piecewise_constructE:
	.zero		1
	.type		_ZN80_INTERNAL_6ba24531_44_flash_fwd_hdim192_bf16_paged_softcap_sm80_cu_9d2915ae_34264cuda3std3__45__cpo4cendE,@object
	.size		_ZN80_INTERNAL_6ba24531_44_flash_fwd_hdim192_bf16_paged_softcap_sm80_cu_9d2915ae_34264cuda3std3__45__cpo4cendE,(_ZN80_INTERNAL_6ba24531_44_flash_fwd_hdim192_bf16_paged_softcap_sm80_cu_9d2915ae_34264cuda3std6ranges3__45__cpo4swapE - _ZN80_INTERNAL_6ba24531_44_flash_fwd_hdim192_bf16_paged_softcap_sm80_cu_9d2915ae_34264cuda3std3__45__cpo4cendE)
_ZN80_INTERNAL_6ba24531_44_flash_fwd_hdim192_bf16_paged_softcap_sm80_cu_9d2915ae_34264cuda3std3__45__cpo4cendE:
	.zero		1
	.type		_ZN80_INTERNAL_6ba24531_44_flash_fwd_hdim192_bf16_paged_softcap_sm80_cu_9d2915ae_34264cuda3std6ranges3__45__cpo4swapE,@object
	.size		_ZN80_INTERNAL_6ba24531_44_flash_fwd_hdim192_bf16_paged_softcap_sm80_cu_9d2915ae_34264cuda3std6ranges3__45__cpo4swapE,(.L_7 - _ZN80_INTERNAL_6ba24531_44_flash_fwd_hdim192_bf16_paged_softcap_sm80_cu_9d2915ae_34264cuda3std6ranges3__45__cpo4swapE)
_ZN80_INTERNAL_6ba24531_44_flash_fwd_hdim192_bf16_paged_softcap_sm80_cu_9d2915ae_34264cuda3std6ranges3__45__cpo4swapE:
	.zero		1
.L_7:


//--------------------- .nv.constant0._ZN7cutlass13device_kernelIN5flash19enable_sm80_to_sm89INS1_16FlashAttnFwdSm80INS1_25CollectiveMainloopFwdSm80ILi8ELi1ELb0EN4cute5tupleIJNS5_1CILi128EEENS7_ILi64EEENS7_ILi192EEEEEELi192ENS_10bfloat16_tEfNS_4arch4Sm80ELb0ELb0ELb1ELb0ELb1ELb0ELb1ELb0EEENS1_21CollectiveEpilogueFwdINS6_IJS8_SA_S9_EEENS6_IJNS7_ILi1EEESI_SI_EEESC_SE_Li256ELb0ELb1ELb0ELb0EEENS1_19SingleTileSchedulerILb0ELb0ELb1ELi128EEEEEEEEEvNT_6ParamsE --------------------------
	.section	.nv.constant0._ZN7cutlass13device_kernelIN5flash19enable_sm80_to_sm89INS1_16FlashAttnFwdSm80INS1_25CollectiveMainloopFwdSm80ILi8ELi1ELb0EN4cute5tupleIJNS5_1CILi128EEENS7_ILi64EEENS7_ILi192EEEEEELi192ENS_10bfloat16_tEfNS_4arch4Sm80ELb0ELb0ELb1ELb0ELb1ELb0ELb1ELb0EEENS1_21CollectiveEpilogueFwdINS6_IJS8_SA_S9_EEENS6_IJNS7_ILi1EEESI_SI_EEESC_SE_Li256ELb0ELb1ELb0ELb0EEENS1_19SingleTileSchedulerILb0ELb0ELb1ELi128EEEEEEEEEvNT_6ParamsE,"a",@progbits
	.sectionflags	@""
	.align	4
.nv.constant0._ZN7cutlass13device_kernelIN5flash19enable_sm80_to_sm89INS1_16FlashAttnFwdSm80INS1_25CollectiveMainloopFwdSm80ILi8ELi1ELb0EN4cute5tupleIJNS5_1CILi128EEENS7_ILi64EEENS7_ILi192EEEEEELi192ENS_10bfloat16_tEfNS_4arch4Sm80ELb0ELb0ELb1ELb0ELb1ELb0ELb1ELb0EEENS1_21CollectiveEpilogueFwdINS6_IJS8_SA_S9_EEENS6_IJNS7_ILi1EEESI_SI_EEESC_SE_Li256ELb0ELb1ELb0ELb0EEENS1_19SingleTileSchedulerILb0ELb0ELb1ELi128EEEEEEEEEvNT_6ParamsE:
	.zero		1944


//--------------------- .nv.constant0._ZN7cutlass13device_kernelIN5flash19enable_sm80_to_sm89INS1_16FlashAttnFwdSm80INS1_25CollectiveMainloopFwdSm80ILi8ELi1ELb0EN4cute5tupleIJNS5_1CILi128EEENS7_ILi64EEENS7_ILi192EEEEEELi192ENS_10bfloat16_tEfNS_4arch4Sm80ELb0ELb0ELb1ELb1ELb1ELb0ELb1ELb0EEENS1_21CollectiveEpilogueFwdINS6_IJS8_SA_S9_EEENS6_IJNS7_ILi1EEESI_SI_EEESC_SE_Li256ELb1ELb1ELb0ELb0EEENS1_19SingleTileSchedulerILb1ELb0ELb1ELi128EEEEEEEEEvNT_6ParamsE --------------------------
	.section	.nv.constant0._ZN7cutlass13device_kernelIN5flash19enable_sm80_to_sm89INS1_16FlashAttnFwdSm80INS1_25CollectiveMainloopFwdSm80ILi8ELi1ELb0EN4cute5tupleIJNS5_1CILi128EEENS7_ILi64EEENS7_ILi192EEEEEELi192ENS_10bfloat16_tEfNS_4arch4Sm80ELb0ELb0ELb1ELb1ELb1ELb0ELb1ELb0EEENS1_21CollectiveEpilogueFwdINS6_IJS8_SA_S9_EEENS6_IJNS7_ILi1EEESI_SI_EEESC_SE_Li256ELb1ELb1ELb0ELb0EEENS1_19SingleTileSchedulerILb1ELb0ELb1ELi128EEEEEEEEEvNT_6ParamsE,"a",@progbits
	.sectionflags	@""
	.align	4
.nv.constant0._ZN7cutlass13device_kernelIN5flash19enable_sm80_to_sm89INS1_16FlashAttnFwdSm80INS1_25CollectiveMainloopFwdSm80ILi8ELi1ELb0EN4cute5tupleIJNS5_1CILi128EEENS7_ILi64EEENS7_ILi192EEEEEELi192ENS_10bfloat16_tEfNS_4arch4Sm80ELb0ELb0ELb1ELb1ELb1ELb0ELb1ELb0EEENS1_21CollectiveEpilogueFwdINS6_IJS8_SA_S9_EEENS6_IJNS7_ILi1EEESI_SI_EEESC_SE_Li256ELb1ELb1ELb0ELb0EEENS1_19SingleTileSchedulerILb1ELb0ELb1ELi128EEEEEEEEEvNT_6ParamsE:
	.zero		1944


//--------------------- .nv.constant0._ZN7cutlass13device_kernelIN5flash19enable_sm80_to_sm89INS1_16FlashAttnFwdSm80INS1_25CollectiveMainloopFwdSm80ILi8ELi1ELb0EN4cute5tupleIJNS5_1CILi128EEENS7_ILi64EEENS7_ILi192EEEEEELi192ENS_10bfloat16_tEfNS_4arch4Sm80ELb0ELb0ELb1ELb1ELb1ELb1ELb1ELb0EEENS1_21CollectiveEpilogueFwdINS6_IJS8_SA_S9_EEENS6_IJNS7_ILi1EEESI_SI_EEESC_SE_Li256ELb1ELb1ELb0ELb0EEENS1_19SingleTileSchedulerILb1ELb0ELb1ELi128EEEEEEEEEvNT_6ParamsE --------------------------
	.section	.nv.constant0._ZN7cutlass13device_kernelIN5flash19enable_sm80_to_sm89INS1_16FlashAttnFwdSm80INS1_25CollectiveMainloopFwdSm80ILi8ELi1ELb0EN4cute5tupleIJNS5_1CILi128EEENS7_ILi64EEENS7_ILi192EEEEEELi192ENS_10bfloat16_tEfNS_4arch4Sm80ELb0ELb0ELb1ELb1ELb1ELb1ELb1ELb0EEENS1_21CollectiveEpilogueFwdINS6_IJS8_SA_S9_EEENS6_IJNS7_ILi1EEESI_SI_EEESC_SE_Li256ELb1ELb1ELb0ELb0EEENS1_19SingleTileSchedulerILb1ELb0ELb1ELi128EEEEEEEEEvNT_6ParamsE,"a",@progbits
	.sectionflags	@""
	.align	4
.nv.constant0._ZN7cutlass13device_kernelIN5flash19enable_sm80_to_sm89INS1_16FlashAttnFwdSm80INS1_25CollectiveMainloopFwdSm80ILi8ELi1ELb0EN4cute5tupleIJNS5_1CILi128EEENS7_ILi64EEENS7_ILi192EEEEEELi192ENS_10bfloat16_tEfNS_4arch4Sm80ELb0ELb0ELb1ELb1ELb1ELb1ELb1ELb0EEENS1_21CollectiveEpilogueFwdINS6_IJS8_SA_S9_EEENS6_IJNS7_ILi1EEESI_SI_EEESC_SE_Li256ELb1ELb1ELb0ELb0EEENS1_19SingleTileSchedulerILb1ELb0ELb1ELi128EEEEEEEEEvNT_6ParamsE:
	.zero		1944


//--------------------- .nv.constant0._ZN7cutlass13device_kernelIN5flash19enable_sm80_to_sm89INS1_16FlashAttnFwdSm80INS1_25CollectiveMainloopFwdSm80ILi8ELi1ELb0EN4cute5tupleIJNS5_1CILi128EEENS7_ILi64EEENS7_ILi192EEEEEELi192ENS_10bfloat16_tEfNS_4arch4Sm80ELb0ELb1ELb1ELb0ELb1ELb0ELb1ELb0EEENS1_21CollectiveEpilogueFwdINS6_IJS8_SA_S9_EEENS6_IJNS7_ILi1EEESI_SI_EEESC_SE_Li256ELb0ELb1ELb0ELb0EEENS1_19SingleTileSchedulerILb0ELb0ELb1ELi128EEEEEEEEEvNT_6ParamsE --------------------------
	.section	.nv.constant0._ZN7cutlass13device_kernelIN5flash19enable_sm80_to_sm89INS1_16FlashAttnFwdSm80INS1_25CollectiveMainloopFwdSm80ILi8ELi1ELb0EN4cute5tupleIJNS5_1CILi128EEENS7_ILi64EEENS7_ILi192EEEEEELi192ENS_10bfloat16_tEfNS_4arch4Sm80ELb0ELb1ELb1ELb0ELb1ELb0ELb1ELb0EEENS1_21CollectiveEpilogueFwdINS6_IJS8_SA_S9_EEENS6_IJNS7_ILi1EEESI_SI_EEESC_SE_Li256ELb0ELb1ELb0ELb0EEENS1_19SingleTileSchedulerILb0ELb0ELb1ELi128EEEEEEEEEvNT_6ParamsE,"a",@progbits
	.sectionflags	@""
	.align	4
.nv.constant0._ZN7cutlass13device_kernelIN5flash19enable_sm80_to_sm89INS1_16FlashAttnFwdSm80INS1_25CollectiveMainloopFwdSm80ILi8ELi1ELb0EN4cute5tupleIJNS5_1CILi128EEENS7_ILi64EEENS7_ILi192EEEEEELi192ENS_10bfloat16_tEfNS_4arch4Sm80ELb0ELb1ELb1ELb0ELb1ELb0ELb1ELb0EEENS1_21CollectiveEpilogueFwdINS6_IJS8_SA_S9_EEENS6_IJNS7_ILi1EEESI_SI_EEESC_SE_Li256ELb0ELb1ELb0ELb0EEENS1_19SingleTileSchedulerILb0ELb0ELb1ELi128EEEEEEEEEvNT_6ParamsE:
	.zero		1944


//--------------------- .nv.constant0._ZN7cutlass13device_kernelIN5flash19enable_sm80_to_sm89INS1_16FlashAttnFwdSm80INS1_25CollectiveMainloopFwdSm80ILi8ELi1ELb0EN4cute5tupleIJNS5_1CILi128EEENS7_ILi64EEENS7_ILi192EEEEEELi192ENS_10bfloat16_tEfNS_4arch4Sm80ELb0ELb1ELb1ELb1ELb1ELb0ELb1ELb0EEENS1_21CollectiveEpilogueFwdINS6_IJS8_SA_S9_EEENS6_IJNS7_ILi1EEESI_SI_EEESC_SE_Li256ELb1ELb1ELb0ELb0EEENS1_19SingleTileSchedulerILb1ELb0ELb1ELi128EEEEEEEEEvNT_6ParamsE --------------------------
	.section	.nv.constant0._ZN7cutlass13device_kernelIN5flash19enable_sm80_to_sm89INS1_16FlashAttnFwdSm80INS1_25CollectiveMainloopFwdSm80ILi8ELi1ELb0EN4cute5tupleIJNS5_1CILi128EEENS7_ILi64EEENS7_ILi192EEEEEELi192ENS_10bfloat16_tEfNS_4arch4Sm80ELb0ELb1ELb1ELb1ELb1ELb0ELb1ELb0EEENS1_21CollectiveEpilogueFwdINS6_IJS8_SA_S9_EEENS6_IJNS7_ILi1EEESI_SI_EEESC_SE_Li256ELb1ELb1ELb0ELb0EEENS1_19SingleTileSchedulerILb1ELb0ELb1ELi128EEEEEEEEEvNT_6ParamsE,"a",@progbits
	.sectionflags	@""
	.align	4
.nv.constant0._ZN7cutlass13device_kernelIN5flash19enable_sm80_to_sm89INS1_16FlashAttnFwdSm80INS1_25CollectiveMainloopFwdSm80ILi8ELi1ELb0EN4cute5tupleIJNS5_1CILi128EEENS7_ILi64EEENS7_ILi192EEEEEELi192ENS_10bfloat16_tEfNS_4arch4Sm80ELb0ELb1ELb1ELb1ELb1ELb0ELb1ELb0EEENS1_21CollectiveEpilogueFwdINS6_IJS8_SA_S9_EEENS6_IJNS7_ILi1EEESI_SI_EEESC_SE_Li256ELb1ELb1ELb0ELb0EEENS1_19SingleTileSchedulerILb1ELb0ELb1ELi128EEEEEEEEEvNT_6ParamsE:
	.zero		1944


//--------------------- .nv.constant0._ZN7cutlass13device_kernelIN5flash19enable_sm80_to_sm89INS1_16FlashAttnFwdSm80INS1_25CollectiveMainloopFwdSm80ILi8ELi1ELb0EN4cute5tupleIJNS5_1CILi128EEENS7_ILi64EEENS7_ILi192EEEEEELi192ENS_10bfloat16_tEfNS_4arch4Sm80ELb0ELb1ELb1ELb1ELb1ELb1ELb1ELb0EEENS1_21CollectiveEpilogueFwdINS6_IJS8_SA_S9_EEENS6_IJNS7_ILi1EEESI_SI_EEESC_SE_Li256ELb1ELb1ELb0ELb0EEENS1_19SingleTileSchedulerILb1ELb0ELb1ELi128EEEEEEEEEvNT_6ParamsE --------------------------
	.section	.nv.constant0._ZN7cutlass13device_kernelIN5flash19enable_sm80_to_sm89INS1_16FlashAttnFwdSm80INS1_25CollectiveMainloopFwdSm80ILi8ELi1ELb0EN4cute5tupleIJNS5_1CILi128EEENS7_ILi64EEENS7_ILi192EEEEEELi192ENS_10bfloat16_tEfNS_4arch4Sm80ELb0ELb1ELb1ELb1ELb1ELb1ELb1ELb0EEENS1_21CollectiveEpilogueFwdINS6_IJS8_SA_S9_EEENS6_IJNS7_ILi1EEESI_SI_EEESC_SE_Li256ELb1ELb1ELb0ELb0EEENS1_19SingleTileSchedulerILb1ELb0ELb1ELi128EEEEEEEEEvNT_6ParamsE,"a",@progbits
	.sectionflags	@""
	.align	4
.nv.constant0._ZN7cutlass13device_kernelIN5flash19enable_sm80_to_sm89INS1_16FlashAttnFwdSm80INS1_25CollectiveMainloopFwdSm80ILi8ELi1ELb0EN4cute5tupleIJNS5_1CILi128EEENS7_ILi64EEENS7_ILi192EEEEEELi192ENS_10bfloat16_tEfNS_4arch4Sm80ELb0ELb1ELb1ELb1ELb1ELb1ELb1ELb0EEENS1_21CollectiveEpilogueFwdINS6_IJS8_SA_S9_EEENS6_IJNS7_ILi1EEESI_SI_EEESC_SE_Li256ELb1ELb1ELb0ELb0EEENS1_19SingleTileSchedulerILb1ELb0ELb1ELi128EEEEEEEEEvNT_6ParamsE:
	.zero		1944


//--------------------- .nv.constant0._ZN7cutlass13device_kernelIN5flash19enable_sm80_to_sm89INS1_16FlashAttnFwdSm80INS1_25CollectiveMainloopFwdSm80ILi8ELi1ELb0EN4cute5tupleIJNS5_1CILi128EEENS7_ILi64EEENS7_ILi192EEEEEELi192ENS_10bfloat16_tEfNS_4arch4Sm80ELb1ELb0ELb1ELb0ELb1ELb0ELb1ELb0EEENS1_21CollectiveEpilogueFwdINS6_IJS8_SA_S9_EEENS6_IJNS7_ILi1EEESI_SI_EEESC_SE_Li256ELb0ELb1ELb0ELb0EEENS1_30DynamicPersistentTileSchedulerILi256ELi256ELb0ELb1ELb0EEEEEEEEEvNT_6ParamsE --------------------------
	.section	.nv.constant0._ZN7cutlass13device_kernelIN5flash19enable_sm80_to_sm89INS1_16FlashAttnFwdSm80INS1_25CollectiveMainloopFwdSm80ILi8ELi1ELb0EN4cute5tupleIJNS5_1CILi128EEENS7_ILi64EEENS7_ILi192EEEEEELi192ENS_10bfloat16_tEfNS_4arch4Sm80ELb1ELb0ELb1ELb0ELb1ELb0ELb1ELb0EEENS1_21CollectiveEpilogueFwdINS6_IJS8_SA_S9_EEENS6_IJNS7_ILi1EEESI_SI_EEESC_SE_Li256ELb0ELb1ELb0ELb0EEENS1_30DynamicPersistentTileSchedulerILi256ELi256ELb0ELb1ELb0EEEEEEEEEvNT_6ParamsE,"a",@progbits
	.sectionflags	@""
	.align	4
.nv.constant0._ZN7cutlass13device_kernelIN5flash19enable_sm80_to_sm89INS1_16FlashAttnFwdSm80INS1_25CollectiveMainloopFwdSm80ILi8ELi1ELb0EN4cute5tupleIJNS5_1CILi128EEENS7_ILi64EEENS7_ILi192EEEEEELi192ENS_10bfloat16_tEfNS_4arch4Sm80ELb1ELb0ELb1ELb0ELb1ELb0ELb1ELb0EEENS1_21CollectiveEpilogueFwdINS6_IJS8_SA_S9_EEENS6_IJNS7_ILi1EEESI_SI_EEESC_SE_Li256ELb0ELb1ELb0ELb0EEENS1_30DynamicPersistentTileSchedulerILi256ELi256ELb0ELb1ELb0EEEEEEEEEvNT_6ParamsE:
	.zero		1960


//--------------------- .nv.constant0._ZN7cutlass13device_kernelIN5flash19enable_sm80_to_sm89INS1_16FlashAttnFwdSm80INS1_25CollectiveMainloopFwdSm80ILi8ELi1ELb0EN4cute5tupleIJNS5_1CILi128EEENS7_ILi64EEENS7_ILi192EEEEEELi192ENS_10bfloat16_tEfNS_4arch4Sm80ELb1ELb0ELb1ELb1ELb1ELb0ELb1ELb0EEENS1_21CollectiveEpilogueFwdINS6_IJS8_SA_S9_EEENS6_IJNS7_ILi1EEESI_SI_EEESC_SE_Li256ELb1ELb1ELb0ELb0EEENS1_19SingleTileSchedulerILb1ELb0ELb1ELi128EEEEEEEEEvNT_6ParamsE --------------------------
	.section	.nv.constant0._ZN7cutlass13device_kernelIN5flash19enable_sm80_to_sm89INS1_16FlashAttnFwdSm80INS1_25CollectiveMainloopFwdSm80ILi8ELi1ELb0EN4cute5tupleIJNS5_1CILi128EEENS7_ILi64EEENS7_ILi192EEEEEELi192ENS_10bfloat16_tEfNS_4arch4Sm80ELb1ELb0ELb1ELb1ELb1ELb0ELb1ELb0EEENS1_21CollectiveEpilogueFwdINS6_IJS8_SA_S9_EEENS6_IJNS7_ILi1EEESI_SI_EEESC_SE_Li256ELb1ELb1ELb0ELb0EEENS1_19SingleTileSchedulerILb1ELb0ELb1ELi128EEEEEEEEEvNT_6ParamsE,"a",@progbits
	.sectionflags	@""
	.align	4
.nv.constant0._ZN7cutlass13device_kernelIN5flash19enable_sm80_to_sm89INS1_16FlashAttnFwdSm80INS1_25CollectiveMainloopFwdSm80ILi8ELi1ELb0EN4cute5tupleIJNS5_1CILi128EEENS7_ILi64EEENS7_ILi192EEEEEELi192ENS_10bfloat16_tEfNS_4arch4Sm80ELb1ELb0ELb1ELb1ELb1ELb0ELb1ELb0EEENS1_21CollectiveEpilogueFwdINS6_IJS8_SA_S9_EEENS6_IJNS7_ILi1EEESI_SI_EEESC_SE_Li256ELb1ELb1ELb0ELb0EEENS1_19SingleTileSchedulerILb1ELb0ELb1ELi128EEEEEEEEEvNT_6ParamsE:
	.zero		1944


//--------------------- .nv.constant0._ZN7cutlass13device_kernelIN5flash19enable_sm80_to_sm89INS1_16FlashAttnFwdSm80INS1_25CollectiveMainloopFwdSm80ILi8ELi1ELb0EN4cute5tupleIJNS5_1CILi128EEENS7_ILi64EEENS7_ILi192EEEEEELi192ENS_10bfloat16_tEfNS_4arch4Sm80ELb1ELb0ELb1ELb1ELb1ELb1ELb1ELb0EEENS1_21CollectiveEpilogueFwdINS6_IJS8_SA_S9_EEENS6_IJNS7_ILi1EEESI_SI_EEESC_SE_Li256ELb1ELb1ELb0ELb0EEENS1_19SingleTileSchedulerILb1ELb0ELb1ELi128EEEEEEEEEvNT_6ParamsE --------------------------
	.section	.nv.constant0._ZN7cutlass13device_kernelIN5flash19enable_sm80_to_sm89INS1_16FlashAttnFwdSm80INS1_25CollectiveMainloopFwdSm80ILi8ELi1ELb0EN4cute5tupleIJNS5_1CILi128EEENS7_ILi64EEENS7_ILi192EEEEEELi192ENS_10bfloat16_tEfNS_4arch4Sm80ELb1ELb0ELb1ELb1ELb1ELb1ELb1ELb0EEENS1_21CollectiveEpilogueFwdINS6_IJS8_SA_S9_EEENS6_IJNS7_ILi1EEESI_SI_EEESC_SE_Li256ELb1ELb1ELb0ELb0EEENS1_19SingleTileSchedulerILb1ELb0ELb1ELi128EEEEEEEEEvNT_6ParamsE,"a",@progbits
	.sectionflags	@""
	.align	4
.nv.constant0._ZN7cutlass13device_kernelIN5flash19enable_sm80_to_sm89INS1_16FlashAttnFwdSm80INS1_25CollectiveMainloopFwdSm80ILi8ELi1ELb0EN4cute5tupleIJNS5_1CILi128EEENS7_ILi64EEENS7_ILi192EEEEEELi192ENS_10bfloat16_tEfNS_4arch4Sm80ELb1ELb0ELb1ELb1ELb1ELb1ELb1ELb0EEENS1_21CollectiveEpilogueFwdINS6_IJS8_SA_S9_EEENS6_IJNS7_ILi1EEESI_SI_EEESC_SE_Li256ELb1ELb1ELb0ELb0EEENS1_19SingleTileSchedulerILb1ELb0ELb1ELi128EEEEEEEEEvNT_6ParamsE:
	.zero		1944


//--------------------- .nv.constant0._ZN7cutlass13device_kernelIN5flash19enable_sm80_to_sm89INS1_16FlashAttnFwdSm80INS1_25CollectiveMainloopFwdSm80ILi8ELi2ELb0EN4cute5tupleIJNS5_1CILi128EEENS7_ILi64EEENS7_ILi192EEEEEELi192ENS_10bfloat16_tEfNS_4arch4Sm80ELb0ELb0ELb1ELb0ELb1ELb0ELb1ELb0EEENS1_21CollectiveEpilogueFwdINS6_IJS8_SA_S9_EEENS6_IJNS7_ILi1EEESI_SI_EEESC_SE_Li256ELb0ELb1ELb0ELb0EEENS1_19SingleTileSchedulerILb0ELb0ELb1ELi128EEEEEEEEEvNT_6ParamsE --------------------------
	.section	.nv.constant0._ZN7cutlass13device_kernelIN5flash19enable_sm80_to_sm89INS1_16FlashAttnFwdSm80INS1_25CollectiveMainloopFwdSm80ILi8ELi2ELb0EN4cute5tupleIJNS5_1CILi128EEENS7_ILi64EEENS7_ILi192EEEEEELi192ENS_10bfloat16_tEfNS_4arch4Sm80ELb0ELb0ELb1ELb0ELb1ELb0ELb1ELb0EEENS1_21CollectiveEpilogueFwdINS6_IJS8_SA_S9_EEENS6_IJNS7_ILi1EEESI_SI_EEESC_SE_Li256ELb0ELb1ELb0ELb0EEENS1_19SingleTileSchedulerILb0ELb0ELb1ELi128EEEEEEEEEvNT_6ParamsE,"a",@progbits
	.sectionflags	@""
	.align	4
.nv.constant0._ZN7cutlass13device_kernelIN5flash19enable_sm80_to_sm89INS1_16FlashAttnFwdSm80INS1_25CollectiveMainloopFwdSm80ILi8ELi2ELb0EN4cute5tupleIJNS5_1CILi128EEENS7_ILi64EEENS7_ILi192EEEEEELi192ENS_10bfloat16_tEfNS_4arch4Sm80ELb0ELb0ELb1ELb0ELb1ELb0ELb1ELb0EEENS1_21CollectiveEpilogueFwdINS6_IJS8_SA_S9_EEENS6_IJNS7_ILi1EEESI_SI_EEESC_SE_Li256ELb0ELb1ELb0ELb0EEENS1_19SingleTileSchedulerILb0ELb0ELb1ELi128EEEEEEEEEvNT_6ParamsE:
	.zero		1944


//--------------------- .nv.constant0._ZN7cutlass13device_kernelIN5flash19enable_sm80_to_sm89INS1_16FlashAttnFwdSm80INS1_25CollectiveMainloopFwdSm80ILi8ELi2ELb0EN4cute5tupleIJNS5_1CILi128EEENS7_ILi64EEENS7_ILi192EEEEEELi192ENS_10bfloat16_tEfNS_4arch4Sm80ELb0ELb0ELb1ELb1ELb1ELb0ELb1ELb0EEENS1_21CollectiveEpilogueFwdINS6_IJS8_SA_S9_EEENS6_IJNS7_ILi1EEESI_SI_EEESC_SE_Li256ELb1ELb1ELb0ELb0EEENS1_19SingleTileSchedulerILb1ELb0ELb1ELi128EEEEEEEEEvNT_6ParamsE --------------------------
	.section	.nv.constant0._ZN7cutlass13device_kernelIN5flash19enable_sm80_to_sm89INS1_16FlashAttnFwdSm80INS1_25CollectiveMainloopFwdSm80ILi8ELi2ELb0EN4cute5tupleIJNS5_1CILi128EEENS7_ILi64EEENS7_ILi192EEEEEELi192ENS_10bfloat16_tEfNS_4arch4Sm80ELb0ELb0ELb1ELb1ELb1ELb0ELb1ELb0EEENS1_21CollectiveEpilogueFwdINS6_IJS8_SA_S9_EEENS6_IJNS7_ILi1EEESI_SI_EEESC_SE_Li256ELb1ELb1ELb0ELb0EEENS1_19SingleTileSchedulerILb1ELb0ELb1ELi128EEEEEEEEEvNT_6ParamsE,"a",@progbits
	.sectionflags	@""
	.align	4
.nv.constant0._ZN7cutlass13device_kernelIN5flash19enable_sm80_to_sm89INS1_16FlashAttnFwdSm80INS1_25CollectiveMainloopFwdSm80ILi8ELi2ELb0EN4cute5tupleIJNS5_1CILi128EEENS7_ILi64EEENS7_ILi192EEEEEELi192ENS_10bfloat16_tEfNS_4arch4Sm80ELb0ELb0ELb1ELb1ELb1ELb0ELb1ELb0EEENS1_21CollectiveEpilogueFwdINS6_IJS8_SA_S9_EEENS6_IJNS7_ILi1EEESI_SI_EEESC_SE_Li256ELb1ELb1ELb0ELb0EEENS1_19SingleTileSchedulerILb1ELb0ELb1ELi128EEEEEEEEEvNT_6ParamsE:
	.zero		1944


//--------------------- .nv.constant0._ZN7cutlass13device_kernelIN5flash19enable_sm80_to_sm89INS1_16FlashAttnFwdSm80INS1_25CollectiveMainloopFwdSm80ILi8ELi2ELb0EN4cute5tupleIJNS5_1CILi128EEENS7_ILi64EEENS7_ILi192EEEEEELi192ENS_10bfloat16_tEfNS_4arch4Sm80ELb0ELb0ELb1ELb1ELb1ELb1ELb1ELb0EEENS1_21CollectiveEpilogueFwdINS6_IJS8_SA_S9_EEENS6_IJNS7_ILi1EEESI_SI_EEESC_SE_Li256ELb1ELb1ELb0ELb0EEENS1_19SingleTileSchedulerILb1ELb0ELb1ELi128EEEEEEEEEvNT_6ParamsE --------------------------
	.section	.nv.constant0._ZN7cutlass13device_kernelIN5flash19enable_sm80_to_sm89INS1_16FlashAttnFwdSm80INS1_25CollectiveMainloopFwdSm80ILi8ELi2ELb0EN4cute5tupleIJNS5_1CILi128EEENS7_ILi64EEENS7_ILi192EEEEEELi192ENS_10bfloat16_tEfNS_4arch4Sm80ELb0ELb0ELb1ELb1ELb1ELb1ELb1ELb0EEENS1_21CollectiveEpilogueFwdINS6_IJS8_SA_S9_EEENS6_IJNS7_ILi1EEESI_SI_EEESC_SE_Li256ELb1ELb1ELb0ELb0EEENS1_19SingleTileSchedulerILb1ELb0ELb1ELi128EEEEEEEEEvNT_6ParamsE,"a",@progbits
	.sectionflags	@""
	.align	4
.nv.constant0._ZN7cutlass13device_kernelIN5flash19enable_sm80_to_sm89INS1_16FlashAttnFwdSm80INS1_25CollectiveMainloopFwdSm80ILi8ELi2ELb0EN4cute5tupleIJNS5_1CILi128EEENS7_ILi64EEENS7_ILi192EEEEEELi192ENS_10bfloat16_tEfNS_4arch4Sm80ELb0ELb0ELb1ELb1ELb1ELb1ELb1ELb0EEENS1_21CollectiveEpilogueFwdINS6_IJS8_SA_S9_EEENS6_IJNS7_ILi1EEESI_SI_EEESC_SE_Li256ELb1ELb1ELb0ELb0EEENS1_19SingleTileSchedulerILb1ELb0ELb1ELi128EEEEEEEEEvNT_6ParamsE:
	.zero		1944


//--------------------- .nv.constant0._ZN7cutlass13device_kernelIN5flash19enable_sm80_to_sm89INS1_16FlashAttnFwdSm80INS1_25CollectiveMainloopFwdSm80ILi8ELi2ELb0EN4cute5tupleIJNS5_1CILi128EEENS7_ILi64EEENS7_ILi192EEEEEELi192ENS_10bfloat16_tEfNS_4arch4Sm80ELb0ELb1ELb1ELb0ELb1ELb0ELb1ELb0EEENS1_21CollectiveEpilogueFwdINS6_IJS8_SA_S9_EEENS6_IJNS7_ILi1EEESI_SI_EEESC_SE_Li256ELb0ELb1ELb0ELb0EEENS1_19SingleTileSchedulerILb0ELb0ELb1ELi128EEEEEEEEEvNT_6ParamsE --------------------------
	.section	.nv.constant0._ZN7cutlass13device_kernelIN5flash19enable_sm80_to_sm89INS1_16FlashAttnFwdSm80INS1_25CollectiveMainloopFwdSm80ILi8ELi2ELb0EN4cute5tupleIJNS5_1CILi128EEENS7_ILi64EEENS7_ILi192EEEEEELi192ENS_10bfloat16_tEfNS_4arch4Sm80ELb0ELb1ELb1ELb0ELb1ELb0ELb1ELb0EEENS1_21CollectiveEpilogueFwdINS6_IJS8_SA_S9_EEENS6_IJNS7_ILi1EEESI_SI_EEESC_SE_Li256ELb0ELb1ELb0ELb0EEENS1_19SingleTileSchedulerILb0ELb0ELb1ELi128EEEEEEEEEvNT_6ParamsE,"a",@progbits
	.sectionflags	@""
	.align	4
.nv.constant0._ZN7cutlass13device_kernelIN5flash19enable_sm80_to_sm89INS1_16FlashAttnFwdSm80INS1_25CollectiveMainloopFwdSm80ILi8ELi2ELb0EN4cute5tupleIJNS5_1CILi128EEENS7_ILi64EEENS7_ILi192EEEEEELi192ENS_10bfloat16_tEfNS_4arch4Sm80ELb0ELb1ELb1ELb0ELb1ELb0ELb1ELb0EEENS1_21CollectiveEpilogueFwdINS6_IJS8_SA_S9_EEENS6_IJNS7_ILi1EEESI_SI_EEESC_SE_Li256ELb0ELb1ELb0ELb0EEENS1_19SingleTileSchedulerILb0ELb0ELb1ELi128EEEEEEEEEvNT_6ParamsE:
	.zero		1944


//--------------------- .nv.constant0._ZN7cutlass13device_kernelIN5flash19enable_sm80_to_sm89INS1_16FlashAttnFwdSm80INS1_25CollectiveMainloopFwdSm80ILi8ELi2ELb0EN4cute5tupleIJNS5_1CILi128EEENS7_ILi64EEENS7_ILi192EEEEEELi192ENS_10bfloat16_tEfNS_4arch4Sm80ELb0ELb1ELb1ELb1ELb1ELb0ELb1ELb0EEENS1_21CollectiveEpilogueFwdINS6_IJS8_SA_S9_EEENS6_IJNS7_ILi1EEESI_SI_EEESC_SE_Li256ELb1ELb1ELb0ELb0EEENS1_19SingleTileSchedulerILb1ELb0ELb1ELi128EEEEEEEEEvNT_6ParamsE --------------------------
	.section	.nv.constant0._ZN7cutlass13device_kernelIN5flash19enable_sm80_to_sm89INS1_16FlashAttnFwdSm80INS1_25CollectiveMainloopFwdSm80ILi8ELi2ELb0EN4cute5tupleIJNS5_1CILi128EEENS7_ILi64EEENS7_ILi192EEEEEELi192ENS_10bfloat16_tEfNS_4arch4Sm80ELb0ELb1ELb1ELb1ELb1ELb0ELb1ELb0EEENS1_21CollectiveEpilogueFwdINS6_IJS8_SA_S9_EEENS6_IJNS7_ILi1EEESI_SI_EEESC_SE_Li256ELb1ELb1ELb0ELb0EEENS1_19SingleTileSchedulerILb1ELb0ELb1ELi128EEEEEEEEEvNT_6ParamsE,"a",@progbits
	.sectionflags	@""
	.align	4
.nv.constant0._ZN7cutlass13device_kernelIN5flash19enable_sm80_to_sm89INS1_16FlashAttnFwdSm80INS1_25CollectiveMainloopFwdSm80ILi8ELi2ELb0EN4cute5tupleIJNS5_1CILi128EEENS7_ILi64EEENS7_ILi192EEEEEELi192ENS_10bfloat16_tEfNS_4arch4Sm80ELb0ELb1ELb1ELb1ELb1ELb0ELb1ELb0EEENS1_21CollectiveEpilogueFwdINS6_IJS8_SA_S9_EEENS6_IJNS7_ILi1EEESI_SI_EEESC_SE_Li256ELb1ELb1ELb0ELb0EEENS1_19SingleTileSchedulerILb1ELb0ELb1ELi128EEEEEEEEEvNT_6ParamsE:
	.zero		1944


//--------------------- .nv.constant0._ZN7cutlass13device_kernelIN5flash19enable_sm80_to_sm89INS1_16FlashAttnFwdSm80INS1_25CollectiveMainloopFwdSm80ILi8ELi2ELb0EN4cute5tupleIJNS5_1CILi128EEENS7_ILi64EEENS7_ILi192EEEEEELi192ENS_10bfloat16_tEfNS_4arch4Sm80ELb0ELb1ELb1ELb1ELb1ELb1ELb1ELb0EEENS1_21CollectiveEpilogueFwdINS6_IJS8_SA_S9_EEENS6_IJNS7_ILi1EEESI_SI_EEESC_SE_Li256ELb1ELb1ELb0ELb0EEENS1_19SingleTileSchedulerILb1ELb0ELb1ELi128EEEEEEEEEvNT_6ParamsE --------------------------
	.section	.nv.constant0._ZN7cutlass13device_kernelIN5flash19enable_sm80_to_sm89INS1_16FlashAttnFwdSm80INS1_25CollectiveMainloopFwdSm80ILi8ELi2ELb0EN4cute5tupleIJNS5_1CILi128EEENS7_ILi64EEENS7_ILi192EEEEEELi192ENS_10bfloat16_tEfNS_4arch4Sm80ELb0ELb1ELb1ELb1ELb1ELb1ELb1ELb0EEENS1_21CollectiveEpilogueFwdINS6_IJS8_SA_S9_EEENS6_IJNS7_ILi1EEESI_SI_EEESC_SE_Li256ELb1ELb1ELb0ELb0EEENS1_19SingleTileSchedulerILb1ELb0ELb1ELi128EEEEEEEEEvNT_6ParamsE,"a",@progbits
	.sectionflags	@""
	.align	4
.nv.constant0._ZN7cutlass13device_kernelIN5flash19enable_sm80_to_sm89INS1_16FlashAttnFwdSm80INS1_25CollectiveMainloopFwdSm80ILi8ELi2ELb0EN4cute5tupleIJNS5_1CILi128EEENS7_ILi64EEENS7_ILi192EEEEEELi192ENS_10bfloat16_tEfNS_4arch4Sm80ELb0ELb1ELb1ELb1ELb1ELb1ELb1ELb0EEENS1_21CollectiveEpilogueFwdINS6_IJS8_SA_S9_EEENS6_IJNS7_ILi1EEESI_SI_EEESC_SE_Li256ELb1ELb1ELb0ELb0EEENS1_19SingleTileSchedulerILb1ELb0ELb1ELi128EEEEEEEEEvNT_6ParamsE:
	.zero		1944


//--------------------- .nv.constant0._ZN7cutlass13device_kernelIN5flash19enable_sm80_to_sm89INS1_16FlashAttnFwdSm80INS1_25CollectiveMainloopFwdSm80ILi8ELi2ELb0EN4cute5tupleIJNS5_1CILi128EEENS7_ILi64EEENS7_ILi192EEEEEELi192ENS_10bfloat16_tEfNS_4arch4Sm80ELb1ELb0ELb1ELb0ELb1ELb0ELb1ELb0EEENS1_21CollectiveEpilogueFwdINS6_IJS8_SA_S9_EEENS6_IJNS7_ILi1EEESI_SI_EEESC_SE_Li256ELb0ELb1ELb0ELb0EEENS1_30DynamicPersistentTileSchedulerILi256ELi256ELb0ELb1ELb0EEEEEEEEEvNT_6ParamsE --------------------------
	.section	.nv.constant0._ZN7cutlass13device_kernelIN5flash19enable_sm80_to_sm89INS1_16FlashAttnFwdSm80INS1_25CollectiveMainloopFwdSm80ILi8ELi2ELb0EN4cute5tupleIJNS5_1CILi128EEENS7_ILi64EEENS7_ILi192EEEEEELi192ENS_10bfloat16_tEfNS_4arch4Sm80ELb1ELb0ELb1ELb0ELb1ELb0ELb1ELb0EEENS1_21CollectiveEpilogueFwdINS6_IJS8_SA_S9_EEENS6_IJNS7_ILi1EEESI_SI_EEESC_SE_Li256ELb0ELb1ELb0ELb0EEENS1_30DynamicPersistentTileSchedulerILi256ELi256ELb0ELb1ELb0EEEEEEEEEvNT_6ParamsE,"a",@progbits
	.sectionflags	@""
	.align	4
.nv.constant0._ZN7cutlass13device_kernelIN5flash19enable_sm80_to_sm89INS1_16FlashAttnFwdSm80INS1_25CollectiveMainloopFwdSm80ILi8ELi2ELb0EN4cute5tupleIJNS5_1CILi128EEENS7_ILi64EEENS7_ILi192EEEEEELi192ENS_10bfloat16_tEfNS_4arch4Sm80ELb1ELb0ELb1ELb0ELb1ELb0ELb1ELb0EEENS1_21CollectiveEpilogueFwdINS6_IJS8_SA_S9_EEENS6_IJNS7_ILi1EEESI_SI_EEESC_SE_Li256ELb0ELb1ELb0ELb0EEENS1_30DynamicPersistentTileSchedulerILi256ELi256ELb0ELb1ELb0EEEEEEEEEvNT_6ParamsE:
	.zero		1960


//--------------------- .nv.constant0._ZN7cutlass13device_kernelIN5flash19enable_sm80_to_sm89INS1_16FlashAttnFwdSm80INS1_25CollectiveMainloopFwdSm80ILi8ELi2ELb0EN4cute5tupleIJNS5_1CILi128EEENS7_ILi64EEENS7_ILi192EEEEEELi192ENS_10bfloat16_tEfNS_4arch4Sm80ELb1ELb0ELb1ELb1ELb1ELb0ELb1ELb0EEENS1_21CollectiveEpilogueFwdINS6_IJS8_SA_S9_EEENS6_IJNS7_ILi1EEESI_SI_EEESC_SE_Li256ELb1ELb1ELb0ELb0EEENS1_19SingleTileSchedulerILb1ELb0ELb1ELi128EEEEEEEEEvNT_6ParamsE --------------------------
	.section	.nv.constant0._ZN7cutlass13device_kernelIN5flash19enable_sm80_to_sm89INS1_16FlashAttnFwdSm80INS1_25CollectiveMainloopFwdSm80ILi8ELi2ELb0EN4cute5tupleIJNS5_1CILi128EEENS7_ILi64EEENS7_ILi192EEEEEELi192ENS_10bfloat16_tEfNS_4arch4Sm80ELb1ELb0ELb1ELb1ELb1ELb0ELb1ELb0EEENS1_21CollectiveEpilogueFwdINS6_IJS8_SA_S9_EEENS6_IJNS7_ILi1EEESI_SI_EEESC_SE_Li256ELb1ELb1ELb0ELb0EEENS1_19SingleTileSchedulerILb1ELb0ELb1ELi128EEEEEEEEEvNT_6ParamsE,"a",@progbits
	.sectionflags	@""
	.align	4
.nv.constant0._ZN7cutlass13device_kernelIN5flash19enable_sm80_to_sm89INS1_16FlashAttnFwdSm80INS1_25CollectiveMainloopFwdSm80ILi8ELi2ELb0EN4cute5tupleIJNS5_1CILi128EEENS7_ILi64EEENS7_ILi192EEEEEELi192ENS_10bfloat16_tEfNS_4arch4Sm80ELb1ELb0ELb1ELb1ELb1ELb0ELb1ELb0EEENS1_21CollectiveEpilogueFwdINS6_IJS8_SA_S9_EEENS6_IJNS7_ILi1EEESI_SI_EEESC_SE_Li256ELb1ELb1ELb0ELb0EEENS1_19SingleTileSchedulerILb1ELb0ELb1ELi128EEEEEEEEEvNT_6ParamsE:
	.zero		1944


//--------------------- .nv.constant0._ZN7cutlass13device_kernelIN5flash19enable_sm80_to_sm89INS1_16FlashAttnFwdSm80INS1_25CollectiveMainloopFwdSm80ILi8ELi2ELb0EN4cute5tupleIJNS5_1CILi128EEENS7_ILi64EEENS7_ILi192EEEEEELi192ENS_10bfloat16_tEfNS_4arch4Sm80ELb1ELb0ELb1ELb1ELb1ELb1ELb1ELb0EEENS1_21CollectiveEpilogueFwdINS6_IJS8_SA_S9_EEENS6_IJNS7_ILi1EEESI_SI_EEESC_SE_Li256ELb1ELb1ELb0ELb0EEENS1_19SingleTileSchedulerILb1ELb0ELb1ELi128EEEEEEEEEvNT_6ParamsE --------------------------
	.section	.nv.constant0._ZN7cutlass13device_kernelIN5flash19enable_sm80_to_sm89INS1_16FlashAttnFwdSm80INS1_25CollectiveMainloopFwdSm80ILi8ELi2ELb0EN4cute5tupleIJNS5_1CILi128EEENS7_ILi64EEENS7_ILi192EEEEEELi192ENS_10bfloat16_tEfNS_4arch4Sm80ELb1ELb0ELb1ELb1ELb1ELb1ELb1ELb0EEENS1_21CollectiveEpilogueFwdINS6_IJS8_SA_S9_EEENS6_IJNS7_ILi1EEESI_SI_EEESC_SE_Li256ELb1ELb1ELb0ELb0EEENS1_19SingleTileSchedulerILb1ELb0ELb1ELi128EEEEEEEEEvNT_6ParamsE,"a",@progbits
	.sectionflags	@""
	.align	4
.nv.constant0._ZN7cutlass13device_kernelIN5flash19enable_sm80_to_sm89INS1_16FlashAttnFwdSm80INS1_25CollectiveMainloopFwdSm80ILi8ELi2ELb0EN4cute5tupleIJNS5_1CILi128EEENS7_ILi64EEENS7_ILi192EEEEEELi192ENS_10bfloat16_tEfNS_4arch4Sm80ELb1ELb0ELb1ELb1ELb1ELb1ELb1ELb0EEENS1_21CollectiveEpilogueFwdINS6_IJS8_SA_S9_EEENS6_IJNS7_ILi1EEESI_SI_EEESC_SE_Li256ELb1ELb1ELb0ELb0EEENS1_19SingleTileSchedulerILb1ELb0ELb1ELi128EEEEEEEEEvNT_6ParamsE:
	.zero		1944


//--------------------- SYMBOLS --------------------------

	.type		.nv.reservedSmem.offset0,@object
	.size		.nv.reservedSmem.offset0,0x4
